//
// Generated by NVIDIA NVVM Compiler
//
// Compiler Build ID: CL-36424714
// Cuda compilation tools, release 13.0, V13.0.88
// Based on NVVM 20.0.0
//

.version 9.0
.target sm_100
.address_size 64

	// .globl	_Z8sgemm_v1PfS_S_iii
// _ZZ8sgemm_v2PfS_S_iiiE3s_a has been demoted
// _ZZ8sgemm_v2PfS_S_iiiE3s_b has been demoted

.visible .entry _Z8sgemm_v1PfS_S_iii(
	.param .u64 .ptr .align 1 _Z8sgemm_v1PfS_S_iii_param_0,
	.param .u64 .ptr .align 1 _Z8sgemm_v1PfS_S_iii_param_1,
	.param .u64 .ptr .align 1 _Z8sgemm_v1PfS_S_iii_param_2,
	.param .u32 _Z8sgemm_v1PfS_S_iii_param_3,
	.param .u32 _Z8sgemm_v1PfS_S_iii_param_4,
	.param .u32 _Z8sgemm_v1PfS_S_iii_param_5
)
{
	.reg .pred 	%p<13>;
	.reg .b32 	%r<44>;
	.reg .b32 	%f<68>;
	.reg .b64 	%rd<52>;

	ld.param.u64 	%rd10, [_Z8sgemm_v1PfS_S_iii_param_0];
	ld.param.u64 	%rd11, [_Z8sgemm_v1PfS_S_iii_param_1];
	ld.param.u32 	%r21, [_Z8sgemm_v1PfS_S_iii_param_3];
	ld.param.u32 	%r19, [_Z8sgemm_v1PfS_S_iii_param_4];
	ld.param.u32 	%r20, [_Z8sgemm_v1PfS_S_iii_param_5];
	cvta.to.global.u64 	%rd1, %rd11;
	cvta.to.global.u64 	%rd2, %rd10;
	mov.u32 	%r22, %ntid.x;
	mov.u32 	%r23, %ctaid.x;
	mov.u32 	%r24, %tid.x;
	mad.lo.s32 	%r25, %r22, %r23, %r24;
	div.s32 	%r1, %r25, %r19;
	mul.lo.s32 	%r26, %r1, %r19;
	sub.s32 	%r2, %r25, %r26;
	setp.ge.s32 	%p1, %r1, %r21;
	setp.lt.s32 	%p2, %r19, 0;
	or.pred  	%p3, %p2, %p1;
	@%p3 bra 	$L__BB0_14;
	setp.lt.s32 	%p4, %r20, 1;
	mov.f32 	%f67, 0f00000000;
	@%p4 bra 	$L__BB0_13;
	mul.lo.s32 	%r3, %r1, %r20;
	and.b32  	%r4, %r20, 7;
	setp.lt.u32 	%p5, %r20, 8;
	mov.f32 	%f67, 0f00000000;
	mov.b32 	%r42, 0;
	@%p5 bra 	$L__BB0_5;
	and.b32  	%r28, %r20, 2147483640;
	neg.s32 	%r40, %r28;
	mul.wide.u32 	%rd12, %r19, 8;
	add.s64 	%rd3, %rd1, %rd12;
	mul.wide.u32 	%rd13, %r19, 12;
	add.s64 	%rd4, %rd1, %rd13;
	mul.wide.u32 	%rd14, %r19, 16;
	add.s64 	%rd5, %rd1, %rd14;
	mul.wide.u32 	%rd15, %r19, 20;
	add.s64 	%rd6, %rd1, %rd15;
	mul.wide.u32 	%rd16, %r19, 24;
	add.s64 	%rd7, %rd1, %rd16;
	mul.wide.u32 	%rd17, %r19, 28;
	add.s64 	%rd8, %rd1, %rd17;
	mov.f32 	%f67, 0f00000000;
	mov.u32 	%r38, %r3;
	mov.u32 	%r39, %r2;
$L__BB0_4:
	.pragma "nounroll";
	and.b32  	%r42, %r20, 2147483640;
	mul.wide.s32 	%rd18, %r39, 4;
	mul.wide.u32 	%rd19, %r19, 4;
	add.s64 	%rd20, %rd1, %rd18;
	add.s64 	%rd21, %rd20, %rd19;
	add.s64 	%rd22, %rd3, %rd18;
	add.s64 	%rd23, %rd4, %rd18;
	add.s64 	%rd24, %rd5, %rd18;
	add.s64 	%rd25, %rd6, %rd18;
	add.s64 	%rd26, %rd7, %rd18;
	add.s64 	%rd27, %rd8, %rd18;
	mul.wide.s32 	%rd28, %r38, 4;
	add.s64 	%rd29, %rd2, %rd28;
	ld.global.f32 	%f17, [%rd29];
	ld.global.f32 	%f18, [%rd20];
	fma.rn.f32 	%f19, %f17, %f18, %f67;
	ld.global.f32 	%f20, [%rd29+4];
	ld.global.f32 	%f21, [%rd21];
	fma.rn.f32 	%f22, %f20, %f21, %f19;
	ld.global.f32 	%f23, [%rd29+8];
	ld.global.f32 	%f24, [%rd22];
	fma.rn.f32 	%f25, %f23, %f24, %f22;
	ld.global.f32 	%f26, [%rd29+12];
	ld.global.f32 	%f27, [%rd23];
	fma.rn.f32 	%f28, %f26, %f27, %f25;
	ld.global.f32 	%f29, [%rd29+16];
	ld.global.f32 	%f30, [%rd24];
	fma.rn.f32 	%f31, %f29, %f30, %f28;
	ld.global.f32 	%f32, [%rd29+20];
	ld.global.f32 	%f33, [%rd25];
	fma.rn.f32 	%f34, %f32, %f33, %f31;
	ld.global.f32 	%f35, [%rd29+24];
	ld.global.f32 	%f36, [%rd26];
	fma.rn.f32 	%f37, %f35, %f36, %f34;
	ld.global.f32 	%f38, [%rd29+28];
	ld.global.f32 	%f39, [%rd27];
	fma.rn.f32 	%f67, %f38, %f39, %f37;
	add.s32 	%r40, %r40, 8;
	shl.b32 	%r29, %r19, 3;
	add.s32 	%r39, %r39, %r29;
	add.s32 	%r38, %r38, 8;
	setp.ne.s32 	%p6, %r40, 0;
	@%p6 bra 	$L__BB0_4;
$L__BB0_5:
	setp.eq.s32 	%p7, %r4, 0;
	@%p7 bra 	$L__BB0_13;
	and.b32  	%r14, %r20, 3;
	setp.lt.u32 	%p8, %r4, 4;
	@%p8 bra 	$L__BB0_8;
	add.s32 	%r30, %r42, %r3;
	mul.wide.s32 	%rd30, %r30, 4;
	add.s64 	%rd31, %rd2, %rd30;
	ld.global.f32 	%f41, [%rd31];
	mad.lo.s32 	%r31, %r42, %r19, %r2;
	mul.wide.s32 	%rd32, %r31, 4;
	add.s64 	%rd33, %rd1, %rd32;
	ld.global.f32 	%f42, [%rd33];
	fma.rn.f32 	%f43, %f41, %f42, %f67;
	ld.global.f32 	%f44, [%rd31+4];
	mul.wide.u32 	%rd34, %r19, 4;
	add.s64 	%rd35, %rd33, %rd34;
	ld.global.f32 	%f45, [%rd35];
	fma.rn.f32 	%f46, %f44, %f45, %f43;
	ld.global.f32 	%f47, [%rd31+8];
	add.s64 	%rd36, %rd35, %rd34;
	ld.global.f32 	%f48, [%rd36];
	fma.rn.f32 	%f49, %f47, %f48, %f46;
	ld.global.f32 	%f50, [%rd31+12];
	add.s64 	%rd37, %rd36, %rd34;
	ld.global.f32 	%f51, [%rd37];
	fma.rn.f32 	%f67, %f50, %f51, %f49;
	add.s32 	%r42, %r42, 4;
$L__BB0_8:
	setp.eq.s32 	%p9, %r14, 0;
	@%p9 bra 	$L__BB0_13;
	setp.eq.s32 	%p10, %r14, 1;
	@%p10 bra 	$L__BB0_11;
	add.s32 	%r32, %r42, %r3;
	mul.wide.s32 	%rd38, %r32, 4;
	add.s64 	%rd39, %rd2, %rd38;
	ld.global.f32 	%f53, [%rd39];
	mad.lo.s32 	%r33, %r42, %r19, %r2;
	mul.wide.s32 	%rd40, %r33, 4;
	add.s64 	%rd41, %rd1, %rd40;
	ld.global.f32 	%f54, [%rd41];
	fma.rn.f32 	%f55, %f53, %f54, %f67;
	ld.global.f32 	%f56, [%rd39+4];
	mul.wide.u32 	%rd42, %r19, 4;
	add.s64 	%rd43, %rd41, %rd42;
	ld.global.f32 	%f57, [%rd43];
	fma.rn.f32 	%f67, %f56, %f57, %f55;
	add.s32 	%r42, %r42, 2;
$L__BB0_11:
	and.b32  	%r34, %r20, 1;
	setp.eq.b32 	%p11, %r34, 1;
	not.pred 	%p12, %p11;
	@%p12 bra 	$L__BB0_13;
	add.s32 	%r35, %r42, %r3;
	mul.wide.s32 	%rd44, %r35, 4;
	add.s64 	%rd45, %rd2, %rd44;
	ld.global.f32 	%f58, [%rd45];
	mad.lo.s32 	%r36, %r42, %r19, %r2;
	mul.wide.s32 	%rd46, %r36, 4;
	add.s64 	%rd47, %rd1, %rd46;
	ld.global.f32 	%f59, [%rd47];
	fma.rn.f32 	%f67, %f58, %f59, %f67;
$L__BB0_13:
	ld.param.u64 	%rd51, [_Z8sgemm_v1PfS_S_iii_param_2];
	mad.lo.s32 	%r37, %r1, %r19, %r2;
	cvta.to.global.u64 	%rd48, %rd51;
	mul.wide.s32 	%rd49, %r37, 4;
	add.s64 	%rd50, %rd48, %rd49;
	st.global.f32 	[%rd50], %f67;
$L__BB0_14:
	ret;

}
	// .globl	_Z8sgemm_v2PfS_S_iii
.visible .entry _Z8sgemm_v2PfS_S_iii(
	.param .u64 .ptr .align 1 _Z8sgemm_v2PfS_S_iii_param_0,
	.param .u64 .ptr .align 1 _Z8sgemm_v2PfS_S_iii_param_1,
	.param .u64 .ptr .align 1 _Z8sgemm_v2PfS_S_iii_param_2,
	.param .u32 _Z8sgemm_v2PfS_S_iii_param_3,
	.param .u32 _Z8sgemm_v2PfS_S_iii_param_4,
	.param .u32 _Z8sgemm_v2PfS_S_iii_param_5
)
{
	.reg .pred 	%p<4>;
	.reg .b32 	%r<72>;
	.reg .b32 	%f<346>;
	.reg .b64 	%rd<23>;
	// demoted variable
	.shared .align 4 .b8 _ZZ8sgemm_v2PfS_S_iiiE3s_a[4096];
	// demoted variable
	.shared .align 4 .b8 _ZZ8sgemm_v2PfS_S_iiiE3s_b[4096];
	ld.param.u64 	%rd4, [_Z8sgemm_v2PfS_S_iii_param_2];
	ld.param.u32 	%r13, [_Z8sgemm_v2PfS_S_iii_param_5];
	mov.u32 	%r1, %tid.y;
	mov.u32 	%r14, %ntid.x;
	mov.u32 	%r2, %tid.x;
	mad.lo.s32 	%r3, %r1, %r14, %r2;
	setp.lt.s32 	%p1, %r13, 1;
	@%p1 bra 	$L__BB1_5;
	ld.param.u32 	%r67, [_Z8sgemm_v2PfS_S_iii_param_5];
	ld.param.u32 	%r64, [_Z8sgemm_v2PfS_S_iii_param_4];
	shr.u32 	%r16, %r3, 1;
	shl.b32 	%r17, %r3, 2;
	mov.u32 	%r18, %ctaid.y;
	shl.b32 	%r19, %r18, 7;
	mov.u32 	%r20, %ctaid.x;
	shl.b32 	%r21, %r20, 7;
	cvta.to.global.u64 	%rd5, %rd4;
	and.b32  	%r22, %r17, 4;
	add.s32 	%r23, %r16, %r19;
	mad.lo.s32 	%r4, %r67, %r23, %r22;
	shl.b32 	%r24, %r1, 3;
	shl.b32 	%r25, %r2, 3;
	add.s32 	%r26, %r19, %r24;
	add.s32 	%r27, %r21, %r25;
	mad.lo.s32 	%r28, %r26, %r64, %r27;
	mul.wide.s32 	%rd6, %r28, 4;
	add.s64 	%rd1, %rd5, %rd6;
	mov.b32 	%r69, 0;
	mov.f32 	%f282, 0f00000000;
	mov.f32 	%f283, %f282;
	mov.f32 	%f284, %f282;
	mov.f32 	%f285, %f282;
	mov.f32 	%f286, %f282;
	mov.f32 	%f287, %f282;
	mov.f32 	%f288, %f282;
	mov.f32 	%f289, %f282;
	mov.f32 	%f290, %f282;
	mov.f32 	%f291, %f282;
	mov.f32 	%f292, %f282;
	mov.f32 	%f293, %f282;
	mov.f32 	%f294, %f282;
	mov.f32 	%f295, %f282;
	mov.f32 	%f296, %f282;
	mov.f32 	%f297, %f282;
	mov.f32 	%f298, %f282;
	mov.f32 	%f299, %f282;
	mov.f32 	%f300, %f282;
	mov.f32 	%f301, %f282;
	mov.f32 	%f302, %f282;
	mov.f32 	%f303, %f282;
	mov.f32 	%f304, %f282;
	mov.f32 	%f305, %f282;
	mov.f32 	%f306, %f282;
	mov.f32 	%f307, %f282;
	mov.f32 	%f308, %f282;
	mov.f32 	%f309, %f282;
	mov.f32 	%f310, %f282;
	mov.f32 	%f311, %f282;
	mov.f32 	%f312, %f282;
	mov.f32 	%f313, %f282;
	mov.f32 	%f314, %f282;
	mov.f32 	%f315, %f282;
	mov.f32 	%f316, %f282;
	mov.f32 	%f317, %f282;
	mov.f32 	%f318, %f282;
	mov.f32 	%f319, %f282;
	mov.f32 	%f320, %f282;
	mov.f32 	%f321, %f282;
	mov.f32 	%f322, %f282;
	mov.f32 	%f323, %f282;
	mov.f32 	%f324, %f282;
	mov.f32 	%f325, %f282;
	mov.f32 	%f326, %f282;
	mov.f32 	%f327, %f282;
	mov.f32 	%f328, %f282;
	mov.f32 	%f329, %f282;
	mov.f32 	%f330, %f282;
	mov.f32 	%f331, %f282;
	mov.f32 	%f332, %f282;
	mov.f32 	%f333, %f282;
	mov.f32 	%f334, %f282;
	mov.f32 	%f335, %f282;
	mov.f32 	%f336, %f282;
	mov.f32 	%f337, %f282;
	mov.f32 	%f338, %f282;
	mov.f32 	%f339, %f282;
	mov.f32 	%f340, %f282;
	mov.f32 	%f341, %f282;
	mov.f32 	%f342, %f282;
	mov.f32 	%f343, %f282;
	mov.f32 	%f344, %f282;
	mov.f32 	%f345, %f282;
$L__BB1_2:
	ld.param.u32 	%r65, [_Z8sgemm_v2PfS_S_iii_param_4];
	ld.param.u64 	%rd22, [_Z8sgemm_v2PfS_S_iii_param_1];
	ld.param.u64 	%rd21, [_Z8sgemm_v2PfS_S_iii_param_0];
	mov.u32 	%r30, %tid.y;
	shl.b32 	%r31, %r30, 8;
	mov.u32 	%r32, _ZZ8sgemm_v2PfS_S_iiiE3s_a;
	add.s32 	%r33, %r31, %r32;
	add.s32 	%r70, %r33, 128;
	shl.b32 	%r34, %r69, 3;
	add.s32 	%r35, %r4, %r34;
	cvta.to.global.u64 	%rd7, %rd21;
	mul.wide.s32 	%rd8, %r35, 4;
	add.s64 	%rd9, %rd7, %rd8;
	ld.global.v4.f32 	{%f194, %f195, %f196, %f197}, [%rd9];
	mov.u32 	%r36, %ntid.x;
	mov.u32 	%r37, %tid.x;
	mad.lo.s32 	%r38, %r30, %r36, %r37;
	shl.b32 	%r39, %r38, 4;
	and.b32  	%r40, %r39, -32;
	add.s32 	%r41, %r32, %r40;
	shl.b32 	%r42, %r38, 2;
	and.b32  	%r43, %r39, 16;
	add.s32 	%r44, %r41, %r43;
	st.shared.v4.f32 	[%r44], {%f194, %f195, %f196, %f197};
	shr.u32 	%r45, %r38, 5;
	add.s32 	%r46, %r34, %r45;
	and.b32  	%r47, %r42, 124;
	mov.u32 	%r48, %ctaid.x;
	shl.b32 	%r49, %r48, 7;
	or.b32  	%r50, %r47, %r49;
	mad.lo.s32 	%r51, %r46, %r65, %r50;
	cvta.to.global.u64 	%rd10, %rd22;
	mul.wide.s32 	%rd11, %r51, 4;
	add.s64 	%rd12, %rd10, %rd11;
	ld.global.v4.f32 	{%f198, %f199, %f200, %f201}, [%rd12];
	shl.b32 	%r52, %r45, 9;
	mov.u32 	%r53, _ZZ8sgemm_v2PfS_S_iiiE3s_b;
	add.s32 	%r54, %r53, %r52;
	and.b32  	%r55, %r39, 496;
	add.s32 	%r56, %r54, %r55;
	st.shared.v4.f32 	[%r56], {%f198, %f199, %f200, %f201};
	bar.sync 	0;
	mov.b32 	%r71, 16;
$L__BB1_3:
	mov.u32 	%r57, %tid.x;
	shl.b32 	%r58, %r57, 5;
	mov.u32 	%r59, _ZZ8sgemm_v2PfS_S_iiiE3s_b;
	add.s32 	%r60, %r59, %r58;
	add.s32 	%r61, %r60, %r71;
	ld.shared.f32 	%f202, [%r70+-128];
	ld.shared.f32 	%f203, [%r61+-16];
	fma.rn.f32 	%f345, %f202, %f203, %f345;
	ld.shared.f32 	%f204, [%r61+-12];
	fma.rn.f32 	%f344, %f202, %f204, %f344;
	ld.shared.f32 	%f205, [%r61+-8];
	fma.rn.f32 	%f343, %f202, %f205, %f343;
	ld.shared.f32 	%f206, [%r61+-4];
	fma.rn.f32 	%f342, %f202, %f206, %f342;
	ld.shared.f32 	%f207, [%r61];
	fma.rn.f32 	%f341, %f202, %f207, %f341;
	ld.shared.f32 	%f208, [%r61+4];
	fma.rn.f32 	%f340, %f202, %f208, %f340;
	ld.shared.f32 	%f209, [%r61+8];
	fma.rn.f32 	%f339, %f202, %f209, %f339;
	ld.shared.f32 	%f210, [%r61+12];
	fma.rn.f32 	%f338, %f202, %f210, %f338;
	ld.shared.f32 	%f211, [%r70+-96];
	fma.rn.f32 	%f337, %f211, %f203, %f337;
	fma.rn.f32 	%f336, %f211, %f204, %f336;
	fma.rn.f32 	%f335, %f211, %f205, %f335;
	fma.rn.f32 	%f334, %f211, %f206, %f334;
	fma.rn.f32 	%f333, %f211, %f207, %f333;
	fma.rn.f32 	%f332, %f211, %f208, %f332;
	fma.rn.f32 	%f331, %f211, %f209, %f331;
	fma.rn.f32 	%f330, %f211, %f210, %f330;
	ld.shared.f32 	%f212, [%r70+-64];
	fma.rn.f32 	%f329, %f212, %f203, %f329;
	fma.rn.f32 	%f328, %f212, %f204, %f328;
	fma.rn.f32 	%f327, %f212, %f205, %f327;
	fma.rn.f32 	%f326, %f212, %f206, %f326;
	fma.rn.f32 	%f325, %f212, %f207, %f325;
	fma.rn.f32 	%f324, %f212, %f208, %f324;
	fma.rn.f32 	%f323, %f212, %f209, %f323;
	fma.rn.f32 	%f322, %f212, %f210, %f322;
	ld.shared.f32 	%f213, [%r70+-32];
	fma.rn.f32 	%f321, %f213, %f203, %f321;
	fma.rn.f32 	%f320, %f213, %f204, %f320;
	fma.rn.f32 	%f319, %f213, %f205, %f319;
	fma.rn.f32 	%f318, %f213, %f206, %f318;
	fma.rn.f32 	%f317, %f213, %f207, %f317;
	fma.rn.f32 	%f316, %f213, %f208, %f316;
	fma.rn.f32 	%f315, %f213, %f209, %f315;
	fma.rn.f32 	%f314, %f213, %f210, %f314;
	ld.shared.f32 	%f214, [%r70];
	fma.rn.f32 	%f313, %f214, %f203, %f313;
	fma.rn.f32 	%f312, %f214, %f204, %f312;
	fma.rn.f32 	%f311, %f214, %f205, %f311;
	fma.rn.f32 	%f310, %f214, %f206, %f310;
	fma.rn.f32 	%f309, %f214, %f207, %f309;
	fma.rn.f32 	%f308, %f214, %f208, %f308;
	fma.rn.f32 	%f307, %f214, %f209, %f307;
	fma.rn.f32 	%f306, %f214, %f210, %f306;
	ld.shared.f32 	%f215, [%r70+32];
	fma.rn.f32 	%f305, %f215, %f203, %f305;
	fma.rn.f32 	%f304, %f215, %f204, %f304;
	fma.rn.f32 	%f303, %f215, %f205, %f303;
	fma.rn.f32 	%f302, %f215, %f206, %f302;
	fma.rn.f32 	%f301, %f215, %f207, %f301;
	fma.rn.f32 	%f300, %f215, %f208, %f300;
	fma.rn.f32 	%f299, %f215, %f209, %f299;
	fma.rn.f32 	%f298, %f215, %f210, %f298;
	ld.shared.f32 	%f216, [%r70+64];
	fma.rn.f32 	%f297, %f216, %f203, %f297;
	fma.rn.f32 	%f296, %f216, %f204, %f296;
	fma.rn.f32 	%f295, %f216, %f205, %f295;
	fma.rn.f32 	%f294, %f216, %f206, %f294;
	fma.rn.f32 	%f293, %f216, %f207, %f293;
	fma.rn.f32 	%f292, %f216, %f208, %f292;
	fma.rn.f32 	%f291, %f216, %f209, %f291;
	fma.rn.f32 	%f290, %f216, %f210, %f290;
	ld.shared.f32 	%f217, [%r70+96];
	fma.rn.f32 	%f289, %f217, %f203, %f289;
	fma.rn.f32 	%f288, %f217, %f204, %f288;
	fma.rn.f32 	%f287, %f217, %f205, %f287;
	fma.rn.f32 	%f286, %f217, %f206, %f286;
	fma.rn.f32 	%f285, %f217, %f207, %f285;
	fma.rn.f32 	%f284, %f217, %f208, %f284;
	fma.rn.f32 	%f283, %f217, %f209, %f283;
	fma.rn.f32 	%f282, %f217, %f210, %f282;
	add.s32 	%r71, %r71, 512;
	add.s32 	%r70, %r70, 4;
	setp.ne.s32 	%p2, %r71, 4112;
	@%p2 bra 	$L__BB1_3;
	ld.param.u32 	%r68, [_Z8sgemm_v2PfS_S_iii_param_5];
	ld.param.u32 	%r66, [_Z8sgemm_v2PfS_S_iii_param_4];
	bar.sync 	0;
	st.global.f32 	[%rd1], %f345;
	st.global.f32 	[%rd1+4], %f344;
	st.global.f32 	[%rd1+8], %f343;
	st.global.f32 	[%rd1+12], %f342;
	st.global.f32 	[%rd1+16], %f341;
	st.global.f32 	[%rd1+20], %f340;
	st.global.f32 	[%rd1+24], %f339;
	st.global.f32 	[%rd1+28], %f338;
	mul.wide.s32 	%rd13, %r66, 4;
	add.s64 	%rd14, %rd1, %rd13;
	st.global.f32 	[%rd14], %f337;
	st.global.f32 	[%rd14+4], %f336;
	st.global.f32 	[%rd14+8], %f335;
	st.global.f32 	[%rd14+12], %f334;
	st.global.f32 	[%rd14+16], %f333;
	st.global.f32 	[%rd14+20], %f332;
	st.global.f32 	[%rd14+24], %f331;
	st.global.f32 	[%rd14+28], %f330;
	add.s64 	%rd15, %rd14, %rd13;
	st.global.f32 	[%rd15], %f329;
	st.global.f32 	[%rd15+4], %f328;
	st.global.f32 	[%rd15+8], %f327;
	st.global.f32 	[%rd15+12], %f326;
	st.global.f32 	[%rd15+16], %f325;
	st.global.f32 	[%rd15+20], %f324;
	st.global.f32 	[%rd15+24], %f323;
	st.global.f32 	[%rd15+28], %f322;
	add.s64 	%rd16, %rd15, %rd13;
	st.global.f32 	[%rd16], %f321;
	st.global.f32 	[%rd16+4], %f320;
	st.global.f32 	[%rd16+8], %f319;
	st.global.f32 	[%rd16+12], %f318;
	st.global.f32 	[%rd16+16], %f317;
	st.global.f32 	[%rd16+20], %f316;
	st.global.f32 	[%rd16+24], %f315;
	st.global.f32 	[%rd16+28], %f314;
	add.s64 	%rd17, %rd16, %rd13;
	st.global.f32 	[%rd17], %f313;
	st.global.f32 	[%rd17+4], %f312;
	st.global.f32 	[%rd17+8], %f311;
	st.global.f32 	[%rd17+12], %f310;
	st.global.f32 	[%rd17+16], %f309;
	st.global.f32 	[%rd17+20], %f308;
	st.global.f32 	[%rd17+24], %f307;
	st.global.f32 	[%rd17+28], %f306;
	add.s64 	%rd18, %rd17, %rd13;
	st.global.f32 	[%rd18], %f305;
	st.global.f32 	[%rd18+4], %f304;
	st.global.f32 	[%rd18+8], %f303;
	st.global.f32 	[%rd18+12], %f302;
	st.global.f32 	[%rd18+16], %f301;
	st.global.f32 	[%rd18+20], %f300;
	st.global.f32 	[%rd18+24], %f299;
	st.global.f32 	[%rd18+28], %f298;
	add.s64 	%rd19, %rd18, %rd13;
	st.global.f32 	[%rd19], %f297;
	st.global.f32 	[%rd19+4], %f296;
	st.global.f32 	[%rd19+8], %f295;
	st.global.f32 	[%rd19+12], %f294;
	st.global.f32 	[%rd19+16], %f293;
	st.global.f32 	[%rd19+20], %f292;
	st.global.f32 	[%rd19+24], %f291;
	st.global.f32 	[%rd19+28], %f290;
	add.s64 	%rd20, %rd19, %rd13;
	st.global.f32 	[%rd20], %f289;
	st.global.f32 	[%rd20+4], %f288;
	st.global.f32 	[%rd20+8], %f287;
	st.global.f32 	[%rd20+12], %f286;
	st.global.f32 	[%rd20+16], %f285;
	st.global.f32 	[%rd20+20], %f284;
	st.global.f32 	[%rd20+24], %f283;
	st.global.f32 	[%rd20+28], %f282;
	add.s32 	%r69, %r69, 1;
	add.s32 	%r62, %r68, 7;
	shr.u32 	%r63, %r62, 3;
	setp.ne.s32 	%p3, %r69, %r63;
	@%p3 bra 	$L__BB1_2;
$L__BB1_5:
	ret;

}


// ===== COMPILED SASS (sm_100) =====

	.target	sm_100

	.elftype	@"ET_EXEC"


//--------------------- .note.nv.tkinfo           --------------------------
	.section	.note.nv.tkinfo,"",@"SHT_NOTE"
	.sectionflags	@"SHF_NOTE_NV_TKINFO"
	.tkinfo
        /*0018*/ 	.word	0x00000002
        /*0030*/ 	.string	""
        /*0030*/ 	.string	"ptxas"
        /*0030*/ 	.string	"Cuda compilation tools, release 13.0, V13.0.88"
        /*0030*/ 	.string	"Build cuda_13.0.r13.0/compiler.36424714_0"
        /*0030*/ 	.string	"-arch sm_100 -m 64 "



//--------------------- .note.nv.cuinfo           --------------------------
	.section	.note.nv.cuinfo,"",@"SHT_NOTE"
	.sectionflags	@"SHF_NOTE_NV_CUINFO"
        /*0018*/ 	.short	0x0002
        /*001a*/ 	.short	0x0064
        /*001c*/ 	.short	0x0082
	.zero		2


//--------------------- .nv.info                  --------------------------
	.section	.nv.info,"",@"SHT_CUDA_INFO"
	.align	4


	//----- nvinfo : EIATTR_REGCOUNT
	.align		4
        /*0000*/ 	.byte	0x04, 0x2f
        /*0002*/ 	.short	(.L_1 - .L_0)
	.align		4
.L_0:
        /*0004*/ 	.word	index@(_Z8sgemm_v1PfS_S_iii)
        /*0008*/ 	.word	0x00000020


	//----- nvinfo : EIATTR_FRAME_SIZE
	.align		4
.L_1:
        /*000c*/ 	.byte	0x04, 0x11
        /*000e*/ 	.short	(.L_3 - .L_2)
	.align		4
.L_2:
        /*0010*/ 	.word	index@(_Z8sgemm_v1PfS_S_iii)
        /*0014*/ 	.word	0x00000000


	//----- nvinfo : EIATTR_REGCOUNT
	.align		4
.L_3:
        /*0018*/ 	.byte	0x04, 0x2f
        /*001a*/ 	.short	(.L_5 - .L_4)
	.align		4
.L_4:
        /*001c*/ 	.word	index@(_Z8sgemm_v2PfS_S_iii)
        /*0020*/ 	.word	0x00000060


	//----- nvinfo : EIATTR_FRAME_SIZE
	.align		4
.L_5:
        /*0024*/ 	.byte	0x04, 0x11
        /*0026*/ 	.short	(.L_7 - .L_6)
	.align		4
.L_6:
        /*0028*/ 	.word	index@(_Z8sgemm_v2PfS_S_iii)
        /*002c*/ 	.word	0x00000000


	//----- nvinfo : EIATTR_MIN_STACK_SIZE
	.align		4
.L_7:
        /*0030*/ 	.byte	0x04, 0x12
        /*0032*/ 	.short	(.L_9 - .L_8)
	.align		4
.L_8:
        /*0034*/ 	.word	index@(_Z8sgemm_v2PfS_S_iii)
        /*0038*/ 	.word	0x00000000


	//----- nvinfo : EIATTR_MIN_STACK_SIZE
	.align		4
.L_9:
        /*003c*/ 	.byte	0x04, 0x12
        /*003e*/ 	.short	(.L_11 - .L_10)
	.align		4
.L_10:
        /*0040*/ 	.word	index@(_Z8sgemm_v1PfS_S_iii)
        /*0044*/ 	.word	0x00000000
.L_11:


//--------------------- .nv.compat                --------------------------
	.section	.nv.compat,"",@"SHT_CUDA_COMPAT_INFO"
	.align	4
        /*0000*/ 	.byte	0x02, 0x09, 0x00, 0x00, 0x02, 0x02, 0x01, 0x00, 0x02, 0x05, 0x05, 0x00, 0x03, 0x07, 0x01, 0x01
        /*0010*/ 	.byte	0x02, 0x03, 0x00, 0x00, 0x02, 0x06, 0x01, 0x00, 0x04, 0x0b, 0x08, 0x00, 0x09, 0x00, 0x00, 0x00
        /*0020*/ 	.byte	0x00, 0x00, 0x00, 0x00


//--------------------- .nv.info._Z8sgemm_v2PfS_S_iii --------------------------
	.section	.nv.info._Z8sgemm_v2PfS_S_iii,"",@"SHT_CUDA_INFO"
	.sectionflags	@""
	.align	4


	//----- nvinfo : EIATTR_CUDA_API_VERSION
	.align		4
        /*0000*/ 	.byte	0x04, 0x37
        /*0002*/ 	.short	(.L_13 - .L_12)
.L_12:
        /*0004*/ 	.word	0x00000082


	//----- nvinfo : EIATTR_KPARAM_INFO
	.align		4
.L_13:
        /*0008*/ 	.byte	0x04, 0x17
        /*000a*/ 	.short	(.L_15 - .L_14)
.L_14:
        /*000c*/ 	.word	0x00000000
        /*0010*/ 	.short	0x0005
        /*0012*/ 	.short	0x0020
        /*0014*/ 	.byte	0x00, 0xf0, 0x11, 0x00


	//----- nvinfo : EIATTR_KPARAM_INFO
	.align		4
.L_15:
        /*0018*/ 	.byte	0x04, 0x17
        /*001a*/ 	.short	(.L_17 - .L_16)
.L_16:
        /*001c*/ 	.word	0x00000000
        /*0020*/ 	.short	0x0004
        /*0022*/ 	.short	0x001c
        /*0024*/ 	.byte	0x00, 0xf0, 0x11, 0x00


	//----- nvinfo : EIATTR_KPARAM_INFO
	.align		4
.L_17:
        /*0028*/ 	.byte	0x04, 0x17
        /*002a*/ 	.short	(.L_19 - .L_18)
.L_18:
        /*002c*/ 	.word	0x00000000
        /*0030*/ 	.short	0x0003
        /*0032*/ 	.short	0x0018
        /*0034*/ 	.byte	0x00, 0xf0, 0x11, 0x00


	//----- nvinfo : EIATTR_KPARAM_INFO
	.align		4
.L_19:
        /*0038*/ 	.byte	0x04, 0x17
        /*003a*/ 	.short	(.L_21 - .L_20)
.L_20:
        /*003c*/ 	.word	0x00000000
        /*0040*/ 	.short	0x0002
        /*0042*/ 	.short	0x0010
        /*0044*/ 	.byte	0x00, 0xf5, 0x21, 0x00


	//----- nvinfo : EIATTR_KPARAM_INFO
	.align		4
.L_21:
        /*0048*/ 	.byte	0x04, 0x17
        /*004a*/ 	.short	(.L_23 - .L_22)
.L_22:
        /*004c*/ 	.word	0x00000000
        /*0050*/ 	.short	0x0001
        /*0052*/ 	.short	0x0008
        /*0054*/ 	.byte	0x00, 0xf5, 0x21, 0x00


	//----- nvinfo : EIATTR_KPARAM_INFO
	.align		4
.L_23:
        /*0058*/ 	.byte	0x04, 0x17
        /*005a*/ 	.short	(.L_25 - .L_24)
.L_24:
        /*005c*/ 	.word	0x00000000
        /*0060*/ 	.short	0x0000
        /*0062*/ 	.short	0x0000
        /*0064*/ 	.byte	0x00, 0xf5, 0x21, 0x00


	//----- nvinfo : EIATTR_SPARSE_MMA_MASK
	.align		4
.L_25:
        /*0068*/ 	.byte	0x03, 0x50
        /*006a*/ 	.short	0x0000


	//----- nvinfo : EIATTR_MAXREG_COUNT
	.align		4
        /*006c*/ 	.byte	0x03, 0x1b
        /*006e*/ 	.short	0x00ff


	//----- nvinfo : EIATTR_NUM_BARRIERS
	.align		4
        /*0070*/ 	.byte	0x02, 0x4c
        /*0072*/ 	.byte	0x01
	.zero		1


	//----- nvinfo : EIATTR_MERCURY_ISA_VERSION
	.align		4
        /*0074*/ 	.byte	0x03, 0x5f
        /*0076*/ 	.short	0x0101


	//----- nvinfo : EIATTR_VRC_CTA_INIT_COUNT
	.align		4
        /*0078*/ 	.byte	0x02, 0x4a
	.zero		1
	.zero		1


	//----- nvinfo : EIATTR_EXIT_INSTR_OFFSETS
	.align		4
        /*007c*/ 	.byte	0x04, 0x1c
        /*007e*/ 	.short	(.L_27 - .L_26)


	//   ....[0]....
.L_26:
        /*0080*/ 	.word	0x00000030


	//   ....[1]....
        /*0084*/ 	.word	0x00000fa0


	//----- nvinfo : EIATTR_CBANK_PARAM_SIZE
	.align		4
.L_27:
        /*0088*/ 	.byte	0x03, 0x19
        /*008a*/ 	.short	0x0024


	//----- nvinfo : EIATTR_PARAM_CBANK
	.align		4
        /*008c*/ 	.byte	0x04, 0x0a
        /*008e*/ 	.short	(.L_29 - .L_28)
	.align		4
.L_28:
        /*0090*/ 	.word	index@(.nv.constant0._Z8sgemm_v2PfS_S_iii)
        /*0094*/ 	.short	0x0380
        /*0096*/ 	.short	0x0024


	//----- nvinfo : EIATTR_SW_WAR
	.align		4
.L_29:
        /*0098*/ 	.byte	0x04, 0x36
        /*009a*/ 	.short	(.L_31 - .L_30)
.L_30:
        /*009c*/ 	.word	0x00000008
.L_31:


//--------------------- .nv.info._Z8sgemm_v1PfS_S_iii --------------------------
	.section	.nv.info._Z8sgemm_v1PfS_S_iii,"",@"SHT_CUDA_INFO"
	.sectionflags	@""
	.align	4


	//----- nvinfo : EIATTR_CUDA_API_VERSION
	.align		4
        /*0000*/ 	.byte	0x04, 0x37
        /*0002*/ 	.short	(.L_33 - .L_32)
.L_32:
        /*0004*/ 	.word	0x00000082


	//----- nvinfo : EIATTR_KPARAM_INFO
	.align		4
.L_33:
        /*0008*/ 	.byte	0x04, 0x17
        /*000a*/ 	.short	(.L_35 - .L_34)
.L_34:
        /*000c*/ 	.word	0x00000000
        /*0010*/ 	.short	0x0005
        /*0012*/ 	.short	0x0020
        /*0014*/ 	.byte	0x00, 0xf0, 0x11, 0x00


	//----- nvinfo : EIATTR_KPARAM_INFO
	.align		4
.L_35:
        /*0018*/ 	.byte	0x04, 0x17
        /*001a*/ 	.short	(.L_37 - .L_36)
.L_36:
        /*001c*/ 	.word	0x00000000
        /*0020*/ 	.short	0x0004
        /*0022*/ 	.short	0x001c
        /*0024*/ 	.byte	0x00, 0xf0, 0x11, 0x00


	//----- nvinfo : EIATTR_KPARAM_INFO
	.align		4
.L_37:
        /*0028*/ 	.byte	0x04, 0x17
        /*002a*/ 	.short	(.L_39 - .L_38)
.L_38:
        /*002c*/ 	.word	0x00000000
        /*0030*/ 	.short	0x0003
        /*0032*/ 	.short	0x0018
        /*0034*/ 	.byte	0x00, 0xf0, 0x11, 0x00


	//----- nvinfo : EIATTR_KPARAM_INFO
	.align		4
.L_39:
        /*0038*/ 	.byte	0x04, 0x17
        /*003a*/ 	.short	(.L_41 - .L_40)
.L_40:
        /*003c*/ 	.word	0x00000000
        /*0040*/ 	.short	0x0002
        /*0042*/ 	.short	0x0010
        /*0044*/ 	.byte	0x00, 0xf5, 0x21, 0x00


	//----- nvinfo : EIATTR_KPARAM_INFO
	.align		4
.L_41:
        /*0048*/ 	.byte	0x04, 0x17
        /*004a*/ 	.short	(.L_43 - .L_42)
.L_42:
        /*004c*/ 	.word	0x00000000
        /*0050*/ 	.short	0x0001
        /*0052*/ 	.short	0x0008
        /*0054*/ 	.byte	0x00, 0xf5, 0x21, 0x00


	//----- nvinfo : EIATTR_KPARAM_INFO
	.align		4
.L_43:
        /*0058*/ 	.byte	0x04, 0x17
        /*005a*/ 	.short	(.L_45 - .L_44)
.L_44:
        /*005c*/ 	.word	0x00000000
        /*0060*/ 	.short	0x0000
        /*0062*/ 	.short	0x0000
        /*0064*/ 	.byte	0x00, 0xf5, 0x21, 0x00


	//----- nvinfo : EIATTR_SPARSE_MMA_MASK
	.align		4
.L_45:
        /*0068*/ 	.byte	0x03, 0x50
        /*006a*/ 	.short	0x0000


	//----- nvinfo : EIATTR_MAXREG_COUNT
	.align		4
        /*006c*/ 	.byte	0x03, 0x1b
        /*006e*/ 	.short	0x00ff


	//----- nvinfo : EIATTR_MERCURY_ISA_VERSION
	.align		4
        /*0070*/ 	.byte	0x03, 0x5f
        /*0072*/ 	.short	0x0101


	//----- nvinfo : EIATTR_VRC_CTA_INIT_COUNT
	.align		4
        /*0074*/ 	.byte	0x02, 0x4a
	.zero		1
	.zero		1


	//----- nvinfo : EIATTR_EXIT_INSTR_OFFSETS
	.align		4
        /*0078*/ 	.byte	0x04, 0x1c
        /*007a*/ 	.short	(.L_47 - .L_46)


	//   ....[0]....
.L_46:
        /*007c*/ 	.word	0x00000220


	//   ....[1]....
        /*0080*/ 	.word	0x00000aa0


	//----- nvinfo : EIATTR_CBANK_PARAM_SIZE
	.align		4
.L_47:
        /*0084*/ 	.byte	0x03, 0x19
        /*0086*/ 	.short	0x0024


	//----- nvinfo : EIATTR_PARAM_CBANK
	.align		4
        /*0088*/ 	.byte	0x04, 0x0a
        /*008a*/ 	.short	(.L_49 - .L_48)
	.align		4
.L_48:
        /*008c*/ 	.word	index@(.nv.constant0._Z8sgemm_v1PfS_S_iii)
        /*0090*/ 	.short	0x0380
        /*0092*/ 	.short	0x0024


	//----- nvinfo : EIATTR_SW_WAR
	.align		4
.L_49:
        /*0094*/ 	.byte	0x04, 0x36
        /*0096*/ 	.short	(.L_51 - .L_50)
.L_50:
        /*0098*/ 	.word	0x00000008
.L_51:


//--------------------- .nv.callgraph             --------------------------
	.section	.nv.callgraph,"",@"SHT_CUDA_CALLGRAPH"
	.align	4
	.sectionentsize	8
	.align		4
        /*0000*/ 	.word	0x00000000
	.align		4
        /*0004*/ 	.word	0xffffffff
	.align		4
        /*0008*/ 	.word	0x00000000
	.align		4
        /*000c*/ 	.word	0xfffffffe
	.align		4
        /*0010*/ 	.word	0x00000000
	.align		4
        /*0014*/ 	.word	0xfffffffd
	.align		4
        /*0018*/ 	.word	0x00000000
	.align		4
        /*001c*/ 	.word	0xfffffffc


//--------------------- .text._Z8sgemm_v2PfS_S_iii --------------------------
	.section	.text._Z8sgemm_v2PfS_S_iii,"ax",@progbits
	.align	128
        .global         _Z8sgemm_v2PfS_S_iii
        .type           _Z8sgemm_v2PfS_S_iii,@function
        .size           _Z8sgemm_v2PfS_S_iii,(.L_x_8 - _Z8sgemm_v2PfS_S_iii)
        .other          _Z8sgemm_v2PfS_S_iii,@"STO_CUDA_ENTRY STV_DEFAULT"
_Z8sgemm_v2PfS_S_iii:
.text._Z8sgemm_v2PfS_S_iii:
[----:B------:R-:W-:Y:S08]  /*0000*/  LDC R1, c[0x0][0x37c] ;  /* 0x0000df00ff017b82 */ /* 0x000ff00000000800 */
[----:B------:R-:W0:Y:S02]  /*0010*/  LDC R6, c[0x0][0x3a0] ;  /* 0x0000e800ff067b82 */ /* 0x000e240000000800 */
[----:B0-----:R-:W-:-:S13]  /*0020*/  ISETP.GE.AND P0, PT, R6, 0x1, PT ;  /* 0x000000010600780c */ /* 0x001fda0003f06270 */
[----:B------:R-:W-:Y:S05]  /*0030*/  @!P0 EXIT ;  /* 0x000000000000894d */ /* 0x000fea0003800000 */
[----:B------:R-:W0:Y:S01]  /*0040*/  S2R R3, SR_TID.X ;  /* 0x0000000000037919 */ /* 0x000e220000002100 */
[----:B------:R-:W1:Y:S01]  /*0050*/  S2UR UR4, SR_CTAID.Y ;  /* 0x00000000000479c3 */ /* 0x000e620000002600 */
[----:B------:R-:W0:Y:S01]  /*0060*/  LDCU UR5, c[0x0][0x360] ;  /* 0x00006c00ff0577ac */ /* 0x000e220008000800 */
[----:B------:R-:W-:Y:S01]  /*0070*/  HFMA2 R77, -RZ, RZ, 0, 0 ;  /* 0x00000000ff4d7431 */ /* 0x000fe200000001ff */
[----:B------:R-:W0:Y:S01]  /*0080*/  S2R R4, SR_TID.Y ;  /* 0x0000000000047919 */ /* 0x000e220000002200 */
[----:B------:R-:W-:Y:S01]  /*0090*/  CS2R R8, SRZ ;  /* 0x0000000000087805 */ /* 0x000fe2000001ff00 */
[----:B------:R-:W2:Y:S01]  /*00a0*/  LDCU UR6, c[0x0][0x39c] ;  /* 0x00007380ff0677ac */ /* 0x000ea20008000800 */
[----:B------:R-:W-:Y:S01]  /*00b0*/  CS2R R10, SRZ ;  /* 0x00000000000a7805 */ /* 0x000fe2000001ff00 */
[----:B------:R-:W3:Y:S01]  /*00c0*/  S2R R2, SR_CTAID.X ;  /* 0x0000000000027919 */ /* 0x000ee20000002500 */
[----:B------:R-:W4:Y:S01]  /*00d0*/  LDC.64 R46, c[0x0][0x390] ;  /* 0x0000e400ff2e7b82 */ /* 0x000f220000000a00 */
[----:B------:R-:W-:-:S02]  /*00e0*/  CS2R R12, SRZ ;  /* 0x00000000000c7805 */ /* 0x000fc4000001ff00 */
[----:B------:R-:W-:Y:S02]  /*00f0*/  CS2R R14, SRZ ;  /* 0x00000000000e7805 */ /* 0x000fe4000001ff00 */
[----:B------:R-:W-:Y:S02]  /*0100*/  CS2R R16, SRZ ;  /* 0x0000000000107805 */ /* 0x000fe4000001ff00 */
[----:B------:R-:W-:Y:S02]  /*0110*/  CS2R R18, SRZ ;  /* 0x0000000000127805 */ /* 0x000fe4000001ff00 */
[----:B------:R-:W-:Y:S02]  /*0120*/  CS2R R20, SRZ ;  /* 0x0000000000147805 */ /* 0x000fe4000001ff00 */
[----:B------:R-:W-:Y:S02]  /*0130*/  CS2R R22, SRZ ;  /* 0x0000000000167805 */ /* 0x000fe4000001ff00 */
        /* <DEDUP_REMOVED lines=8> */
[----:B------:R-:W-:Y:S01]  /*01c0*/  CS2R R50, SRZ ;  /* 0x0000000000327805 */ /* 0x000fe2000001ff00 */
[----:B-1----:R-:W-:Y:S01]  /*01d0*/  USHF.L.U32 UR4, UR4, 0x7, URZ ;  /* 0x0000000704047899 */ /* 0x002fe200080006ff */
        /* <DEDUP_REMOVED lines=9> */
[----:B------:R-:W-:Y:S01]  /*0270*/  CS2R R70, SRZ ;  /* 0x0000000000467805 */ /* 0x000fe2000001ff00 */
[C---:B0-----:R-:W-:Y:S01]  /*0280*/  IMAD R0, R4.reuse, UR5, R3 ;  /* 0x0000000504007c24 */ /* 0x041fe2000f8e0203 */
[----:B------:R-:W-:-:S02]  /*0290*/  LEA R4, R4, UR4, 0x3 ;  /* 0x0000000404047c11 */ /* 0x000fc4000f8e18ff */
[----:B------:R-:W-:Y:S02]  /*02a0*/  CS2R R72, SRZ ;  /* 0x0000000000487805 */ /* 0x000fe4000001ff00 */
[----:B------:R-:W-:Y:S02]  /*02b0*/  CS2R R74, SRZ ;  /* 0x00000000004a7805 */ /* 0x000fe4000001ff00 */
[----:B---3--:R-:W-:Y:S01]  /*02c0*/  LEA R5, R2, R3, 0x4 ;  /* 0x0000000302057211 */ /* 0x008fe200078e20ff */
[----:B------:R-:W0:Y:S01]  /*02d0*/  LDCU.64 UR8, c[0x0][0x358] ;  /* 0x00006b00ff0877ac */ /* 0x000e220008000a00 */
[C---:B------:R-:W-:Y:S02]  /*02e0*/  SHF.L.U32 R2, R0.reuse, 0x2, RZ ;  /* 0x0000000200027819 */ /* 0x040fe400000006ff */
[----:B------:R-:W-:Y:S02]  /*02f0*/  SHF.L.U32 R5, R5, 0x3, RZ ;  /* 0x0000000305057819 */ /* 0x000fe400000006ff */
[----:B------:R-:W-:-:S02]  /*0300*/  LEA.HI R3, R0, UR4, RZ, 0x1f ;  /* 0x0000000400037c11 */ /* 0x000fc4000f8ff8ff */
[----:B------:R-:W-:Y:S01]  /*0310*/  LOP3.LUT R0, R2, 0x4, RZ, 0xc0, !PT ;  /* 0x0000000402007812 */ /* 0x000fe200078ec0ff */
[----:B--2---:R-:W-:-:S04]  /*0320*/  IMAD R5, R4, UR6, R5 ;  /* 0x0000000604057c24 */ /* 0x004fc8000f8e0205 */
[----:B------:R-:W-:Y:S01]  /*0330*/  IMAD R0, R3, R6, R0 ;  /* 0x0000000603007224 */ /* 0x000fe200078e0200 */
[----:B------:R-:W-:Y:S01]  /*0340*/  CS2R R2, SRZ ;  /* 0x0000000000027805 */ /* 0x000fe2000001ff00 */
[----:B----4-:R-:W-:Y:S01]  /*0350*/  IMAD.WIDE R46, R5, 0x4, R46 ;  /* 0x00000004052e7825 */ /* 0x010fe200078e022e */
[----:B------:R-:W-:Y:S02]  /*0360*/  CS2R R4, SRZ ;  /* 0x0000000000047805 */ /* 0x000fe4000001ff00 */
[----:B------:R-:W-:-:S07]  /*0370*/  CS2R R6, SRZ ;  /* 0x0000000000067805 */ /* 0x000fce000001ff00 */
.L_x_1:
[----:B-1----:R-:W1:Y:S01]  /*0380*/  S2R R81, SR_TID.Y ;  /* 0x0000000000517919 */ /* 0x002e620000002200 */
[----:B------:R-:W1:Y:S01]  /*0390*/  LDCU UR4, c[0x0][0x360] ;  /* 0x00006c00ff0477ac */ /* 0x000e620008000800 */
[----:B------:R-:W2:Y:S01]  /*03a0*/  LDC R79, c[0x0][0x39c] ;  /* 0x0000e700ff4f7b82 */ /* 0x000ea20000000800 */
[----:B------:R-:W1:Y:S01]  /*03b0*/  S2R R76, SR_TID.X ;  /* 0x00000000004c7919 */ /* 0x000e620000002100 */
[----:B------:R-:W3:Y:S06]  /*03c0*/  S2R R27, SR_CTAID.X ;  /* 0x00000000001b7919 */ /* 0x000eec0000002500 */
[----:B------:R-:W4:Y:S08]  /*03d0*/  LDC.64 R24, c[0x0][0x380] ;  /* 0x0000e000ff187b82 */ /* 0x000f300000000a00 */
[----:B------:R-:W5:Y:S01]  /*03e0*/  LDC.64 R28, c[0x0][0x388] ;  /* 0x0000e200ff1c7b82 */ /* 0x000f620000000a00 */
[----:B-1----:R-:W-:-:S05]  /*03f0*/  IMAD R80, R81, UR4, R76 ;  /* 0x0000000451507c24 */ /* 0x002fca000f8e024c */
[----:B------:R-:W-:Y:S02]  /*0400*/  SHF.L.U32 R26, R80, 0x2, RZ ;  /* 0x00000002501a7819 */ /* 0x000fe400000006ff */
[----:B------:R-:W-:Y:S02]  /*0410*/  SHF.R.U32.HI R78, RZ, 0x5, R80 ;  /* 0x00000005ff4e7819 */ /* 0x000fe40000011650 */
[----:B------:R-:W-:-:S04]  /*0420*/  LOP3.LUT R26, R26, 0x7c, RZ, 0xc0, !PT ;  /* 0x0000007c1a1a7812 */ /* 0x000fc800078ec0ff */
[----:B---3--:R-:W-:Y:S02]  /*0430*/  LEA R30, R27, R26, 0x7 ;  /* 0x0000001a1b1e7211 */ /* 0x008fe400078e38ff */
[C---:B------:R-:W-:Y:S02]  /*0440*/  LEA R26, R77.reuse, R78, 0x3 ;  /* 0x0000004e4d1a7211 */ /* 0x040fe400078e18ff */
[----:B------:R-:W-:-:S03]  /*0450*/  LEA R27, R77, R0, 0x3 ;  /* 0x000000004d1b7211 */ /* 0x000fc600078e18ff */
[----:B--2---:R-:W-:Y:S02]  /*0460*/  IMAD R31, R26, R79, R30 ;  /* 0x0000004f1a1f7224 */ /* 0x004fe400078e021e */
[----:B----4-:R-:W-:-:S04]  /*0470*/  IMAD.WIDE R24, R27, 0x4, R24 ;  /* 0x000000041b187825 */ /* 0x010fc800078e0218 */
[----:B-----5:R-:W-:Y:S02]  /*0480*/  IMAD.WIDE R28, R31, 0x4, R28 ;  /* 0x000000041f1c7825 */ /* 0x020fe400078e021c */
[----:B0-----:R-:W2:Y:S04]  /*0490*/  LDG.E.128 R24, desc[UR8][R24.64] ;  /* 0x0000000818187981 */ /* 0x001ea8000c1e1d00 */
[----:B------:R-:W3:Y:S01]  /*04a0*/  LDG.E.128 R28, desc[UR8][R28.64] ;  /* 0x000000081c1c7981 */ /* 0x000ee2000c1e1d00 */
[----:B------:R-:W0:Y:S01]  /*04b0*/  S2UR UR6, SR_CgaCtaId ;  /* 0x00000000000679c3 */ /* 0x000e220000008800 */
[----:B------:R-:W-:Y:S01]  /*04c0*/  UMOV UR4, 0x400 ;  /* 0x0000040000047882 */ /* 0x000fe20000000000 */
[----:B------:R-:W-:Y:S01]  /*04d0*/  SHF.L.U32 R80, R80, 0x4, RZ ;  /* 0x0000000450507819 */ /* 0x000fe200000006ff */
[----:B------:R-:W-:-:S03]  /*04e0*/  UIADD3 UR5, UPT, UPT, UR4, 0x1000, URZ ;  /* 0x0000100004057890 */ /* 0x000fc6000fffe0ff */
[C---:B------:R-:W-:Y:S02]  /*04f0*/  LOP3.LUT R82, R80.reuse, 0xffffffe0, RZ, 0xc0, !PT ;  /* 0xffffffe050527812 */ /* 0x040fe400078ec0ff */
[C---:B------:R-:W-:Y:S02]  /*0500*/  LOP3.LUT R83, R80.reuse, 0x10, RZ, 0xc0, !PT ;  /* 0x0000001050537812 */ /* 0x040fe400078ec0ff */
[----:B------:R-:W-:Y:S01]  /*0510*/  LOP3.LUT R85, R80, 0x1f0, RZ, 0xc0, !PT ;  /* 0x000001f050557812 */ /* 0x000fe200078ec0ff */
[----:B0-----:R-:W-:Y:S02]  /*0520*/  ULEA UR5, UR6, UR5, 0x18 ;  /* 0x0000000506057291 */ /* 0x001fe4000f8ec0ff */
[----:B------:R-:W-:-:S04]  /*0530*/  ULEA UR4, UR6, UR4, 0x18 ;  /* 0x0000000406047291 */ /* 0x000fc8000f8ec0ff */
[----:B------:R-:W-:Y:S02]  /*0540*/  LEA R78, R78, UR5, 0x9 ;  /* 0x000000054e4e7c11 */ /* 0x000fe4000f8e48ff */
[----:B------:R-:W-:Y:S02]  /*0550*/  IADD3 R82, PT, PT, R83, UR4, R82 ;  /* 0x0000000453527c10 */ /* 0x000fe4000fffe052 */
[----:B------:R-:W-:Y:S02]  /*0560*/  IADD3 R78, PT, PT, R78, R85, RZ ;  /* 0x000000554e4e7210 */ /* 0x000fe40007ffe0ff */
[----:B------:R-:W-:Y:S01]  /*0570*/  LEA R81, R81, UR4, 0x8 ;  /* 0x0000000451517c11 */ /* 0x000fe2000f8e40ff */
[----:B------:R-:W-:Y:S01]  /*0580*/  UMOV UR4, 0x10 ;  /* 0x0000001000047882 */ /* 0x000fe20000000000 */
[----:B------:R-:W-:Y:S02]  /*0590*/  LEA R76, R76, UR5, 0x5 ;  /* 0x000000054c4c7c11 */ /* 0x000fe4000f8e28ff */
[----:B------:R-:W-:Y:S01]  /*05a0*/  IADD3 R81, PT, PT, R81, 0x80, RZ ;  /* 0x0000008051517810 */ /* 0x000fe20007ffe0ff */
[----:B--2---:R0:W-:Y:S04]  /*05b0*/  STS.128 [R82], R24 ;  /* 0x0000001852007388 */ /* 0x0041e80000000c00 */
[----:B---3--:R0:W-:Y:S01]  /*05c0*/  STS.128 [R78], R28 ;  /* 0x0000001c4e007388 */ /* 0x0081e20000000c00 */
[----:B------:R-:W-:Y:S06]  /*05d0*/  BAR.SYNC.DEFER_BLOCKING 0x0 ;  /* 0x0000000000007b1d */ /* 0x000fec0000010000 */
.L_x_0:
[----:B0-----:R-:W-:Y:S04]  /*05e0*/  LDS.128 R24, [R76+UR4+-0x10] ;  /* 0xfffff0044c187984 */ /* 0x001fe80008000c00 */
[----:B------:R-:W-:Y:S01]  /*05f0*/  LDS.128 R28, [R76+UR4] ;  /* 0x000000044c1c7984 */ /* 0x000fe20008000c00 */
[----:B------:R-:W-:-:S03]  /*0600*/  UIADD3 UR4, UPT, UPT, UR4, 0x200, URZ ;  /* 0x0000020004047890 */ /* 0x000fc6000fffe0ff */
[----:B------:R-:W0:Y:S01]  /*0610*/  LDS R83, [R81+-0x60] ;  /* 0xffffa00051537984 */ /* 0x000e220000000800 */
[----:B------:R-:W-:-:S03]  /*0620*/  UISETP.NE.AND UP0, UPT, UR4, 0x1010, UPT ;  /* 0x000010100400788c */ /* 0x000fc6000bf05270 */
[----:B------:R-:W1:Y:S04]  /*0630*/  LDS R78, [R81+-0x80] ;  /* 0xffff8000514e7984 */ /* 0x000e680000000800 */
[----:B------:R-:W2:Y:S04]  /*0640*/  LDS R85, [R81+-0x40] ;  /* 0xffffc00051557984 */ /* 0x000ea80000000800 */
[----:B------:R-:W3:Y:S04]  /*0650*/  LDS R87, [R81+-0x20] ;  /* 0xffffe00051577984 */ /* 0x000ee80000000800 */
[----:B------:R-:W4:Y:S04]  /*0660*/  LDS R89, [R81] ;  /* 0x0000000051597984 */ /* 0x000f280000000800 */
[----:B------:R-:W5:Y:S04]  /*0670*/  LDS R91, [R81+0x20] ;  /* 0x00002000515b7984 */ /* 0x000f680000000800 */
[----:B------:R-:W5:Y:S01]  /*0680*/  LDS R93, [R81+0x40] ;  /* 0x00004000515d7984 */ /* 0x000f620000000800 */
[----:B0-----:R-:W-:Y:S01]  /*0690*/  FFMA R69, R24, R83, R69 ;  /* 0x0000005318457223 */ /* 0x001fe20000000045 */
[C---:B------:R-:W-:Y:S01]  /*06a0*/  FFMA R66, R83.reuse, R25, R66 ;  /* 0x0000001953427223 */ /* 0x040fe20000000042 */
[C---:B------:R-:W-:Y:S01]  /*06b0*/  FFMA R67, R83.reuse, R26, R67 ;  /* 0x0000001a53437223 */ /* 0x040fe20000000043 */
[C---:B------:R-:W-:Y:S01]  /*06c0*/  FFMA R64, R83.reuse, R27, R64 ;  /* 0x0000001b53407223 */ /* 0x040fe20000000040 */
[----:B------:R-:W-:Y:S01]  /*06d0*/  FFMA R65, R28, R83, R65 ;  /* 0x000000531c417223 */ /* 0x000fe20000000041 */
[C---:B------:R-:W-:Y:S01]  /*06e0*/  FFMA R62, R83.reuse, R29, R62 ;  /* 0x0000001d533e7223 */ /* 0x040fe2000000003e */
[C---:B------:R-:W-:Y:S01]  /*06f0*/  FFMA R63, R83.reuse, R30, R63 ;  /* 0x0000001e533f7223 */ /* 0x040fe2000000003f */
[----:B------:R-:W-:Y:S01]  /*0700*/  FFMA R60, R83, R31, R60 ;  /* 0x0000001f533c7223 */ /* 0x000fe2000000003c */
[C---:B-1----:R-:W-:Y:S01]  /*0710*/  FFMA R3, R78.reuse, R24, R3 ;  /* 0x000000184e037223 */ /* 0x042fe20000000003 */
[----:B------:R-:W0:Y:S01]  /*0720*/  LDS R83, [R81+0x60] ;  /* 0x0000600051537984 */ /* 0x000e220000000800 */
[C---:B------:R-:W-:Y:S01]  /*0730*/  FFMA R74, R78.reuse, R25, R74 ;  /* 0x000000194e4a7223 */ /* 0x040fe2000000004a */
[C---:B------:R-:W-:Y:S01]  /*0740*/  FFMA R75, R78.reuse, R26, R75 ;  /* 0x0000001a4e4b7223 */ /* 0x040fe2000000004b */
[C---:B------:R-:W-:Y:S01]  /*0750*/  FFMA R72, R78.reuse, R27, R72 ;  /* 0x0000001b4e487223 */ /* 0x040fe20000000048 */
[C---:B------:R-:W-:Y:S01]  /*0760*/  FFMA R73, R78.reuse, R28, R73 ;  /* 0x0000001c4e497223 */ /* 0x040fe20000000049 */
[C---:B------:R-:W-:Y:S01]  /*0770*/  FFMA R70, R78.reuse, R29, R70 ;  /* 0x0000001d4e467223 */ /* 0x040fe20000000046 */
[C---:B------:R-:W-:Y:S01]  /*0780*/  FFMA R71, R78.reuse, R30, R71 ;  /* 0x0000001e4e477223 */ /* 0x040fe20000000047 */
[----:B------:R-:W-:Y:S01]  /*0790*/  FFMA R68, R78, R31, R68 ;  /* 0x0000001f4e447223 */ /* 0x000fe20000000044 */
[----:B--2---:R-:W-:Y:S01]  /*07a0*/  FFMA R61, R24, R85, R61 ;  /* 0x00000055183d7223 */ /* 0x004fe2000000003d */
[C---:B------:R-:W-:Y:S01]  /*07b0*/  FFMA R58, R85.reuse, R25, R58 ;  /* 0x00000019553a7223 */ /* 0x040fe2000000003a */
[C---:B------:R-:W-:Y:S01]  /*07c0*/  FFMA R59, R85.reuse, R26, R59 ;  /* 0x0000001a553b7223 */ /* 0x040fe2000000003b */
[C---:B------:R-:W-:Y:S01]  /*07d0*/  FFMA R56, R85.reuse, R27, R56 ;  /* 0x0000001b55387223 */ /* 0x040fe20000000038 */
[----:B------:R-:W-:Y:S01]  /*07e0*/  FFMA R57, R28, R85, R57 ;  /* 0x000000551c397223 */ /* 0x000fe20000000039 */
[C---:B------:R-:W-:Y:S01]  /*07f0*/  FFMA R54, R85.reuse, R29, R54 ;  /* 0x0000001d55367223 */ /* 0x040fe20000000036 */
[C---:B------:R-:W-:Y:S01]  /*0800*/  FFMA R55, R85.reuse, R30, R55 ;  /* 0x0000001e55377223 */ /* 0x040fe20000000037 */
[----:B------:R-:W-:Y:S01]  /*0810*/  FFMA R52, R85, R31, R52 ;  /* 0x0000001f55347223 */ /* 0x000fe20000000034 */
[----:B---3--:R-:W-:Y:S01]  /*0820*/  FFMA R53, R24, R87, R53 ;  /* 0x0000005718357223 */ /* 0x008fe20000000035 */
[C---:B------:R-:W-:Y:S01]  /*0830*/  FFMA R50, R87.reuse, R25, R50 ;  /* 0x0000001957327223 */ /* 0x040fe20000000032 */
[C---:B------:R-:W-:Y:S01]  /*0840*/  FFMA R51, R87.reuse, R26, R51 ;  /* 0x0000001a57337223 */ /* 0x040fe20000000033 */
[C---:B------:R-:W-:Y:S01]  /*0850*/  FFMA R48, R87.reuse, R27, R48 ;  /* 0x0000001b57307223 */ /* 0x040fe20000000030 */
[----:B------:R-:W-:Y:S01]  /*0860*/  FFMA R49, R28, R87, R49 ;  /* 0x000000571c317223 */ /* 0x000fe20000000031 */
[C---:B------:R-:W-:Y:S01]  /*0870*/  FFMA R44, R87.reuse, R29, R44 ;  /* 0x0000001d572c7223 */ /* 0x040fe2000000002c */
[C---:B------:R-:W-:Y:S01]  /*0880*/  FFMA R45, R87.reuse, R30, R45 ;  /* 0x0000001e572d7223 */ /* 0x040fe2000000002d */
[----:B------:R-:W-:Y:S01]  /*0890*/  FFMA R42, R87, R31, R42 ;  /* 0x0000001f572a7223 */ /* 0x000fe2000000002a */
[----:B----4-:R-:W-:Y:S01]  /*08a0*/  FFMA R43, R24, R89, R43 ;  /* 0x00000059182b7223 */ /* 0x010fe2000000002b */
[C---:B------:R-:W-:Y:S01]  /*08b0*/  FFMA R40, R89.reuse, R25, R40 ;  /* 0x0000001959287223 */ /* 0x040fe20000000028 */
[C---:B------:R-:W-:Y:S01]  /*08c0*/  FFMA R41, R89.reuse, R26, R41 ;  /* 0x0000001a59297223 */ /* 0x040fe20000000029 */
[C---:B------:R-:W-:Y:S01]  /*08d0*/  FFMA R38, R89.reuse, R27, R38 ;  /* 0x0000001b59267223 */ /* 0x040fe20000000026 */
[----:B------:R-:W-:Y:S01]  /*08e0*/  FFMA R39, R28, R89, R39 ;  /* 0x000000591c277223 */ /* 0x000fe20000000027 */
[C---:B------:R-:W-:Y:S01]  /*08f0*/  FFMA R36, R89.reuse, R29, R36 ;  /* 0x0000001d59247223 */ /* 0x040fe20000000024 */
[C---:B------:R-:W-:Y:S01]  /*0900*/  FFMA R37, R89.reuse, R30, R37 ;  /* 0x0000001e59257223 */ /* 0x040fe20000000025 */
[----:B------:R-:W-:Y:S01]  /*0910*/  FFMA R34, R89, R31, R34 ;  /* 0x0000001f59227223 */ /* 0x000fe20000000022 */
[----:B-----5:R-:W-:Y:S01]  /*0920*/  FFMA R35, R24, R91, R35 ;  /* 0x0000005b18237223 */ /* 0x020fe20000000023 */
[C---:B------:R-:W-:Y:S01]  /*0930*/  FFMA R32, R91.reuse, R25, R32 ;  /* 0x000000195b207223 */ /* 0x040fe20000000020 */
[C---:B------:R-:W-:Y:S01]  /*0940*/  FFMA R33, R91.reuse, R26, R33 ;  /* 0x0000001a5b217223 */ /* 0x040fe20000000021 */
[C---:B------:R-:W-:Y:S01]  /*0950*/  FFMA R22, R91.reuse, R27, R22 ;  /* 0x0000001b5b167223 */ /* 0x040fe20000000016 */
[----:B------:R-:W-:Y:S01]  /*0960*/  FFMA R23, R28, R91, R23 ;  /* 0x0000005b1c177223 */ /* 0x000fe20000000017 */
[C---:B------:R-:W-:Y:S01]  /*0970*/  FFMA R20, R91.reuse, R29, R20 ;  /* 0x0000001d5b147223 */ /* 0x040fe20000000014 */
[C---:B------:R-:W-:Y:S01]  /*0980*/  FFMA R21, R91.reuse, R30, R21 ;  /* 0x0000001e5b157223 */ /* 0x040fe20000000015 */
[----:B------:R-:W-:Y:S01]  /*0990*/  FFMA R18, R91, R31, R18 ;  /* 0x0000001f5b127223 */ /* 0x000fe20000000012 */
[----:B------:R-:W-:Y:S01]  /*09a0*/  FFMA R19, R24, R93, R19 ;  /* 0x0000005d18137223 */ /* 0x000fe20000000013 */
[C---:B------:R-:W-:Y:S01]  /*09b0*/  FFMA R16, R93.reuse, R25, R16 ;  /* 0x000000195d107223 */ /* 0x040fe20000000010 */
[C---:B------:R-:W-:Y:S01]  /*09c0*/  FFMA R17, R93.reuse, R26, R17 ;  /* 0x0000001a5d117223 */ /* 0x040fe20000000011 */
[C---:B------:R-:W-:Y:S01]  /*09d0*/  FFMA R14, R93.reuse, R27, R14 ;  /* 0x0000001b5d0e7223 */ /* 0x040fe2000000000e */
[----:B------:R-:W-:Y:S01]  /*09e0*/  FFMA R15, R28, R93, R15 ;  /* 0x0000005d1c0f7223 */ /* 0x000fe2000000000f */
[C---:B------:R-:W-:Y:S01]  /*09f0*/  FFMA R12, R93.reuse, R29, R12 ;  /* 0x0000001d5d0c7223 */ /* 0x040fe2000000000c */
[C---:B------:R-:W-:Y:S01]  /*0a00*/  FFMA R13, R93.reuse, R30, R13 ;  /* 0x0000001e5d0d7223 */ /* 0x040fe2000000000d */
[----:B------:R-:W-:Y:S01]  /*0a10*/  FFMA R10, R93, R31, R10 ;  /* 0x0000001f5d0a7223 */ /* 0x000fe2000000000a */
        /* <DEDUP_REMOVED lines=8> */
[----:B------:R-:W-:Y:S01]  /*0aa0*/  IADD3 R81, PT, PT, R81, 0x4, RZ ;  /* 0x0000000451517810 */ /* 0x000fe20007ffe0ff */
[----:B------:R-:W-:Y:S06]  /*0ab0*/  BRA.U UP0, `(.L_x_0) ;  /* 0xfffffff900c87547 */ /* 0x000fec000b83ffff */
[----:B------:R-:W-:Y:S01]  /*0ac0*/  BAR.SYNC.DEFER_BLOCKING 0x0 ;  /* 0x0000000000007b1d */ /* 0x000fe20000010000 */
[----:B------:R-:W-:Y:S01]  /*0ad0*/  IMAD.WIDE R26, R79, 0x4, R46 ;  /* 0x000000044f1a7825 */ /* 0x000fe200078e022e */
[----:B------:R-:W-:-:S04]  /*0ae0*/  IADD3 R77, PT, PT, R77, 0x1, RZ ;  /* 0x000000014d4d7810 */ /* 0x000fc80007ffe0ff */
[----:B------:R-:W0:Y:S01]  /*0af0*/  LDCU UR4, c[0x0][0x3a0] ;  /* 0x00007400ff0477ac */ /* 0x000e220008000800 */
[----:B------:R-:W-:-:S04]  /*0b00*/  IMAD.WIDE R24, R79, 0x4, R26 ;  /* 0x000000044f187825 */ /* 0x000fc800078e021a */
[----:B------:R-:W-:-:S04]  /*0b10*/  IMAD.WIDE R30, R79, 0x4, R24 ;  /* 0x000000044f1e7825 */ /* 0x000fc800078e0218 */
[----:B------:R-:W-:Y:S01]  /*0b20*/  IMAD.WIDE R28, R79, 0x4, R30 ;  /* 0x000000044f1c7825 */ /* 0x000fe200078e021e */
[----:B0-----:R-:W-:Y:S01]  /*0b30*/  UIADD3 UR4, UPT, UPT, UR4, 0x7, URZ ;  /* 0x0000000704047890 */ /* 0x001fe2000fffe0ff */
[----:B------:R-:W-:Y:S03]  /*0b40*/  STG.E desc[UR8][R46.64], R3 ;  /* 0x000000032e007986 */ /* 0x000fe6000c101908 */
[----:B------:R-:W-:Y:S01]  /*0b50*/  USHF.R.U32.HI UR4, URZ, 0x3, UR4 ;  /* 0x00000003ff047899 */ /* 0x000fe20008011604 */
[----:B------:R-:W-:Y:S04]  /*0b60*/  STG.E desc[UR8][R46.64+0x4], R74 ;  /* 0x0000044a2e007986 */ /* 0x000fe8000c101908 */
[----:B------:R-:W-:Y:S01]  /*0b70*/  STG.E desc[UR8][R46.64+0x8], R75 ;  /* 0x0000084b2e007986 */ /* 0x000fe2000c101908 */
[----:B------:R-:W-:-:S03]  /*0b80*/  ISETP.NE.AND P0, PT, R77, UR4, PT ;  /* 0x000000044d007c0c */ /* 0x000fc6000bf05270 */
[----:B------:R-:W-:Y:S04]  /*0b90*/  STG.E desc[UR8][R46.64+0xc], R72 ;  /* 0x00000c482e007986 */ /* 0x000fe8000c101908 */
        /* <DEDUP_REMOVED lines=11> */
[----:B------:R0:W-:Y:S04]  /*0c50*/  STG.E desc[UR8][R26.64+0x1c], R60 ;  /* 0x00001c3c1a007986 */ /* 0x0001e8000c101908 */
[----:B------:R-:W-:Y:S04]  /*0c60*/  STG.E desc[UR8][R24.64], R61 ;  /* 0x0000003d18007986 */ /* 0x000fe8000c101908 */
[----:B------:R-:W-:Y:S01]  /*0c70*/  STG.E desc[UR8][R24.64+0x4], R58 ;  /* 0x0000043a18007986 */ /* 0x000fe2000c101908 */
[----:B0-----:R-:W-:-:S03]  /*0c80*/  IMAD.WIDE R26, R79, 0x4, R28 ;  /* 0x000000044f1a7825 */ /* 0x001fc600078e021c */
        /* <DEDUP_REMOVED lines=23> */
[----:B------:R1:W-:Y:S04]  /*0e00*/  STG.E desc[UR8][R26.64], R35 ;  /* 0x000000231a007986 */ /* 0x0003e8000c101908 */
[----:B------:R1:W-:Y:S01]  /*0e10*/  STG.E desc[UR8][R26.64+0x4], R32 ;  /* 0x000004201a007986 */ /* 0x0003e2000c101908 */
[----:B0-----:R-:W-:-:S03]  /*0e20*/  IMAD.WIDE R28, R79, 0x4, R24 ;  /* 0x000000044f1c7825 */ /* 0x001fc600078e0218 */
[----:B------:R1:W-:Y:S04]  /*0e30*/  STG.E desc[UR8][R26.64+0x8], R33 ;  /* 0x000008211a007986 */ /* 0x0003e8000c101908 */
        /* <DEDUP_REMOVED lines=20> */
[----:B------:R1:W-:Y:S01]  /*0f80*/  STG.E desc[UR8][R28.64+0x1c], R2 ;  /* 0x00001c021c007986 */ /* 0x0003e2000c101908 */
[----:B------:R-:W-:Y:S05]  /*0f90*/  @P0 BRA `(.L_x_1) ;  /* 0xfffffff000f80947 */ /* 0x000fea000383ffff */
[----:B------:R-:W-:Y:S05]  /*0fa0*/  EXIT ;  /* 0x000000000000794d */ /* 0x000fea0003800000 */
.L_x_2:
[----:B------:R-:W-:-:S00]  /*0fb0*/  BRA `(.L_x_2) ;  /* 0xfffffffc00fc7947 */ /* 0x000fc0000383ffff */
[----:B------:R-:W-:-:S00]  /*0fc0*/  NOP ;  /* 0x0000000000007918 */ /* 0x000fc00000000000 */
        /* <DEDUP_REMOVED lines=11> */
.L_x_8:


//--------------------- .text._Z8sgemm_v1PfS_S_iii --------------------------
	.section	.text._Z8sgemm_v1PfS_S_iii,"ax",@progbits
	.align	128
        .global         _Z8sgemm_v1PfS_S_iii
        .type           _Z8sgemm_v1PfS_S_iii,@function
        .size           _Z8sgemm_v1PfS_S_iii,(.L_x_9 - _Z8sgemm_v1PfS_S_iii)
        .other          _Z8sgemm_v1PfS_S_iii,@"STO_CUDA_ENTRY STV_DEFAULT"
_Z8sgemm_v1PfS_S_iii:
.text._Z8sgemm_v1PfS_S_iii:
[----:B------:R-:W-:Y:S01]  /*0000*/  LDC R1, c[0x0][0x37c] ;  /* 0x0000df00ff017b82 */ /* 0x000fe20000000800 */
[----:B------:R-:W0:Y:S01]  /*0010*/  LDCU UR16, c[0x0][0x39c] ;  /* 0x00007380ff1077ac */ /* 0x000e220008000800 */
[----:B------:R-:W1:Y:S01]  /*0020*/  S2R R15, SR_CTAID.X ;  /* 0x00000000000f7919 */ /* 0x000e620000002500 */
[----:B------:R-:W1:Y:S01]  /*0030*/  LDCU UR4, c[0x0][0x360] ;  /* 0x00006c00ff0477ac */ /* 0x000e620008000800 */
[----:B------:R-:W1:Y:S01]  /*0040*/  S2R R4, SR_TID.X ;  /* 0x0000000000047919 */ /* 0x000e620000002100 */
[----:B0-----:R-:W-:-:S04]  /*0050*/  IABS R5, UR16 ;  /* 0x0000001000057c13 */ /* 0x001fc80008000000 */
[----:B------:R-:W0:Y:S08]  /*0060*/  I2F.RP R0, R5 ;  /* 0x0000000500007306 */ /* 0x000e300000209400 */
[----:B0-----:R-:W0:Y:S01]  /*0070*/  MUFU.RCP R0, R0 ;  /* 0x0000000000007308 */ /* 0x001e220000001000 */
[----:B-1----:R-:W-:Y:S01]  /*0080*/  IMAD R15, R15, UR4, R4 ;  /* 0x000000040f0f7c24 */ /* 0x002fe2000f8e0204 */
[----:B------:R-:W1:Y:S04]  /*0090*/  LDCU UR4, c[0x0][0x398] ;  /* 0x00007300ff0477ac */ /* 0x000e680008000800 */
[----:B------:R-:W-:-:S02]  /*00a0*/  IABS R4, R15 ;  /* 0x0000000f00047213 */ /* 0x000fc40000000000 */
[----:B0-----:R-:W-:-:S04]  /*00b0*/  IADD3 R2, PT, PT, R0, 0xffffffe, RZ ;  /* 0x0ffffffe00027810 */ /* 0x001fc80007ffe0ff */
[----:B------:R0:W2:Y:S02]  /*00c0*/  F2I.FTZ.U32.TRUNC.NTZ R3, R2 ;  /* 0x0000000200037305 */ /* 0x0000a4000021f000 */
[----:B0-----:R-:W-:Y:S01]  /*00d0*/  HFMA2 R2, -RZ, RZ, 0, 0 ;  /* 0x00000000ff027431 */ /* 0x001fe200000001ff */
[----:B--2---:R-:W-:-:S05]  /*00e0*/  IADD3 R6, PT, PT, RZ, -R3, RZ ;  /* 0x80000003ff067210 */ /* 0x004fca0007ffe0ff */
[----:B------:R-:W-:-:S04]  /*00f0*/  IMAD R7, R6, R5, RZ ;  /* 0x0000000506077224 */ /* 0x000fc800078e02ff */
[----:B------:R-:W-:-:S06]  /*0100*/  IMAD.HI.U32 R3, R3, R7, R2 ;  /* 0x0000000703037227 */ /* 0x000fcc00078e0002 */
[----:B------:R-:W-:-:S05]  /*0110*/  IMAD.HI.U32 R0, R3, R4, RZ ;  /* 0x0000000403007227 */ /* 0x000fca00078e00ff */
[----:B------:R-:W-:-:S05]  /*0120*/  IADD3 R2, PT, PT, -R0, RZ, RZ ;  /* 0x000000ff00027210 */ /* 0x000fca0007ffe1ff */
[----:B------:R-:W-:-:S05]  /*0130*/  IMAD R2, R5, R2, R4 ;  /* 0x0000000205027224 */ /* 0x000fca00078e0204 */
[----:B------:R-:W-:-:S13]  /*0140*/  ISETP.GT.U32.AND P2, PT, R5, R2, PT ;  /* 0x000000020500720c */ /* 0x000fda0003f44070 */
[----:B------:R-:W-:Y:S01]  /*0150*/  @!P2 IMAD.IADD R2, R2, 0x1, -R5 ;  /* 0x000000010202a824 */ /* 0x000fe200078e0a05 */
[----:B------:R-:W-:Y:S02]  /*0160*/  @!P2 IADD3 R0, PT, PT, R0, 0x1, RZ ;  /* 0x000000010000a810 */ /* 0x000fe40007ffe0ff */
[----:B------:R-:W-:Y:S02]  /*0170*/  ISETP.NE.AND P2, PT, RZ, UR16, PT ;  /* 0x00000010ff007c0c */ /* 0x000fe4000bf45270 */
[----:B------:R-:W-:Y:S02]  /*0180*/  ISETP.GE.U32.AND P0, PT, R2, R5, PT ;  /* 0x000000050200720c */ /* 0x000fe40003f06070 */
[----:B------:R-:W-:-:S04]  /*0190*/  LOP3.LUT R2, R15, UR16, RZ, 0x3c, !PT ;  /* 0x000000100f027c12 */ /* 0x000fc8000f8e3cff */
[----:B------:R-:W-:-:S07]  /*01a0*/  ISETP.GE.AND P1, PT, R2, RZ, PT ;  /* 0x000000ff0200720c */ /* 0x000fce0003f26270 */
[----:B------:R-:W-:-:S06]  /*01b0*/  @P0 IADD3 R0, PT, PT, R0, 0x1, RZ ;  /* 0x0000000100000810 */ /* 0x000fcc0007ffe0ff */
[----:B------:R-:W-:Y:S02]  /*01c0*/  @!P1 IADD3 R0, PT, PT, -R0, RZ, RZ ;  /* 0x000000ff00009210 */ /* 0x000fe40007ffe1ff */
[----:B------:R-:W-:-:S04]  /*01d0*/  @!P2 LOP3.LUT R0, RZ, UR16, RZ, 0x33, !PT ;  /* 0x00000010ff00ac12 */ /* 0x000fc8000f8e33ff */
[----:B-1----:R-:W-:Y:S01]  /*01e0*/  ISETP.GE.AND P0, PT, R0, UR4, PT ;  /* 0x0000000400007c0c */ /* 0x002fe2000bf06270 */
[----:B------:R-:W-:-:S03]  /*01f0*/  IMAD.MOV R2, RZ, RZ, -R0 ;  /* 0x000000ffff027224 */ /* 0x000fc600078e0a00 */
[----:B------:R-:W-:Y:S01]  /*0200*/  ISETP.GT.OR P0, PT, RZ, UR16, P0 ;  /* 0x00000010ff007c0c */ /* 0x000fe20008704670 */
[----:B------:R-:W-:-:S12]  /*0210*/  IMAD R15, R2, UR16, R15 ;  /* 0x00000010020f7c24 */ /* 0x000fd8000f8e020f */
[----:B------:R-:W-:Y:S05]  /*0220*/  @P0 EXIT ;  /* 0x000000000000094d */ /* 0x000fea0003800000 */
[----:B------:R-:W0:Y:S01]  /*0230*/  LDC R17, c[0x0][0x3a0] ;  /* 0x0000e800ff117b82 */ /* 0x000e220000000800 */
[----:B------:R-:W1:Y:S01]  /*0240*/  LDCU.64 UR14, c[0x0][0x358] ;  /* 0x00006b00ff0e77ac */ /* 0x000e620008000a00 */
[----:B------:R-:W-:Y:S02]  /*0250*/  MOV R21, RZ ;  /* 0x000000ff00157202 */ /* 0x000fe40000000f00 */
[----:B0-----:R-:W-:-:S13]  /*0260*/  ISETP.GE.AND P0, PT, R17, 0x1, PT ;  /* 0x000000011100780c */ /* 0x001fda0003f06270 */
[----:B-1----:R-:W-:Y:S05]  /*0270*/  @!P0 BRA `(.L_x_3) ;  /* 0x0000000400f88947 */ /* 0x002fea0003800000 */
[----:B------:R-:W-:Y:S01]  /*0280*/  ISETP.GE.U32.AND P0, PT, R17, 0x8, PT ;  /* 0x000000081100780c */ /* 0x000fe20003f06070 */
[----:B------:R-:W-:Y:S02]  /*0290*/  HFMA2 R2, -RZ, RZ, 0, 0 ;  /* 0x00000000ff027431 */ /* 0x000fe400000001ff */
[----:B------:R-:W-:Y:S01]  /*02a0*/  IMAD R16, R0, R17, RZ ;  /* 0x0000001100107224 */ /* 0x000fe200078e02ff */
[----:B------:R-:W-:-:S09]  /*02b0*/  MOV R21, RZ ;  /* 0x000000ff00157202 */ /* 0x000fd20000000f00 */
[----:B------:R-:W-:Y:S05]  /*02c0*/  @!P0 BRA `(.L_x_4) ;  /* 0x0000000000f48947 */ /* 0x000fea0003800000 */
[----:B------:R-:W0:Y:S01]  /*02d0*/  LDCU.64 UR18, c[0x0][0x388] ;  /* 0x00007100ff1277ac */ /* 0x000e220008000a00 */
[----:B------:R-:W-:Y:S01]  /*02e0*/  LOP3.LUT R18, R17, 0x7ffffff8, RZ, 0xc0, !PT ;  /* 0x7ffffff811127812 */ /* 0x000fe200078ec0ff */
[----:B------:R-:W-:Y:S01]  /*02f0*/  IMAD.MOV.U32 R21, RZ, RZ, RZ ;  /* 0x000000ffff157224 */ /* 0x000fe200078e00ff */
[----:B------:R-:W-:Y:S02]  /*0300*/  MOV R14, R16 ;  /* 0x00000010000e7202 */ /* 0x000fe40000000f00 */
[----:B------:R-:W-:Y:S02]  /*0310*/  MOV R19, R15 ;  /* 0x0000000f00137202 */ /* 0x000fe40000000f00 */
[----:B------:R-:W-:Y:S01]  /*0320*/  IADD3 R18, PT, PT, -R18, RZ, RZ ;  /* 0x000000ff12127210 */ /* 0x000fe20007ffe1ff */
[----:B0-----:R-:W-:Y:S02]  /*0330*/  UIMAD.WIDE.U32 UR4, UR16, 0xc, UR18 ;  /* 0x0000000c100478a5 */ /* 0x001fe4000f8e0012 */
[----:B------:R-:W-:-:S02]  /*0340*/  UIMAD.WIDE.U32 UR6, UR16, 0x10, UR18 ;  /* 0x00000010100678a5 */ /* 0x000fc4000f8e0012 */
[----:B------:R-:W-:Y:S02]  /*0350*/  UIMAD.WIDE.U32 UR8, UR16, 0x14, UR18 ;  /* 0x00000014100878a5 */ /* 0x000fe4000f8e0012 */
[----:B------:R-:W-:Y:S02]  /*0360*/  UIMAD.WIDE.U32 UR10, UR16, 0x18, UR18 ;  /* 0x00000018100a78a5 */ /* 0x000fe4000f8e0012 */
[----:B------:R-:W-:-:S12]  /*0370*/  UIMAD.WIDE.U32 UR12, UR16, 0x1c, UR18 ;  /* 0x0000001c100c78a5 */ /* 0x000fd8000f8e0012 */
.L_x_5:
[----:B------:R-:W0:Y:S01]  /*0380*/  LDC.64 R2, c[0x0][0x380] ;  /* 0x0000e000ff027b82 */ /* 0x000e220000000a00 */
[----:B------:R-:W-:Y:S01]  /*0390*/  MOV R4, 0x4 ;  /* 0x0000000400047802 */ /* 0x000fe20000000f00 */
[----:B------:R-:W-:Y:S02]  /*03a0*/  UIMAD.WIDE.U32 UR20, UR16, 0x8, UR18 ;  /* 0x00000008101478a5 */ /* 0x000fe4000f8e0012 */
[----:B------:R-:W-:Y:S02]  /*03b0*/  IMAD.U32 R13, RZ, RZ, UR16 ;  /* 0x00000010ff0d7e24 */ /* 0x000fe4000f8e00ff */
[----:B------:R-:W-:Y:S02]  /*03c0*/  HFMA2 R8, -RZ, RZ, 0, 2.384185791015625e-07 ;  /* 0x00000004ff087431 */ /* 0x000fe400000001ff */
[----:B------:R-:W-:Y:S01]  /*03d0*/  IMAD.WIDE R4, R19, R4, UR18 ;  /* 0x0000001213047e25 */ /* 0x000fe2000f8e0204 */
[----:B------:R-:W-:Y:S02]  /*03e0*/  MOV R6, UR20 ;  /* 0x0000001400067c02 */ /* 0x000fe40008000f00 */
[----:B------:R-:W-:-:S02]  /*03f0*/  MOV R7, UR21 ;  /* 0x0000001500077c02 */ /* 0x000fc40008000f00 */
[----:B------:R1:W2:Y:S01]  /*0400*/  LDG.E R20, desc[UR14][R4.64] ;  /* 0x0000000e04147981 */ /* 0x0002a2000c1e1900 */
[----:B------:R-:W-:Y:S01]  /*0410*/  IMAD.WIDE.U32 R12, R13, 0x4, R4 ;  /* 0x000000040d0c7825 */ /* 0x000fe200078e0004 */
[----:B------:R-:W-:-:S03]  /*0420*/  MOV R10, 0x4 ;  /* 0x00000004000a7802 */ /* 0x000fc60000000f00 */
[C---:B------:R-:W-:Y:S01]  /*0430*/  IMAD.WIDE R6, R19.reuse, 0x4, R6 ;  /* 0x0000000413067825 */ /* 0x040fe200078e0206 */
[----:B------:R3:W4:Y:S03]  /*0440*/  LDG.E R22, desc[UR14][R12.64] ;  /* 0x0000000e0c167981 */ /* 0x000726000c1e1900 */
[----:B0-----:R-:W-:Y:S01]  /*0450*/  IMAD.WIDE R2, R14, 0x4, R2 ;  /* 0x000000040e027825 */ /* 0x001fe200078e0202 */
[----:B------:R0:W5:Y:S04]  /*0460*/  LDG.E R27, desc[UR14][R6.64] ;  /* 0x0000000e061b7981 */ /* 0x000168000c1e1900 */
[----:B------:R-:W2:Y:S01]  /*0470*/  LDG.E R24, desc[UR14][R2.64] ;  /* 0x0000000e02187981 */ /* 0x000ea2000c1e1900 */
[----:B------:R-:W-:-:S03]  /*0480*/  IMAD.WIDE R8, R19, R8, UR4 ;  /* 0x0000000413087e25 */ /* 0x000fc6000f8e0208 */
[----:B------:R-:W4:Y:S01]  /*0490*/  LDG.E R23, desc[UR14][R2.64+0x4] ;  /* 0x0000040e02177981 */ /* 0x000f22000c1e1900 */
[----:B------:R-:W-:Y:S02]  /*04a0*/  HFMA2 R29, -RZ, RZ, 0, 2.384185791015625e-07 ;  /* 0x00000004ff1d7431 */ /* 0x000fe400000001ff */
[----:B------:R-:W-:Y:S01]  /*04b0*/  IMAD.MOV.U32 R28, RZ, RZ, 0x4 ;  /* 0x00000004ff1c7424 */ /* 0x000fe200078e00ff */
[----:B------:R-:W5:Y:S01]  /*04c0*/  LDG.E R26, desc[UR14][R2.64+0x8] ;  /* 0x0000080e021a7981 */ /* 0x000f62000c1e1900 */
[----:B------:R-:W-:-:S03]  /*04d0*/  IMAD.WIDE R10, R19, R10, UR6 ;  /* 0x00000006130a7e25 */ /* 0x000fc6000f8e020a */
[----:B------:R-:W5:Y:S01]  /*04e0*/  LDG.E R8, desc[UR14][R8.64] ;  /* 0x0000000e08087981 */ /* 0x000f62000c1e1900 */
[----:B-1----:R-:W-:-:S03]  /*04f0*/  IMAD.WIDE R4, R19, R28, UR8 ;  /* 0x0000000813047e25 */ /* 0x002fc6000f8e021c */
[----:B------:R-:W5:Y:S01]  /*0500*/  LDG.E R25, desc[UR14][R2.64+0xc] ;  /* 0x00000c0e02197981 */ /* 0x000f62000c1e1900 */
[----:B---3--:R-:W-:-:S03]  /*0510*/  IMAD.WIDE R12, R19, R29, UR10 ;  /* 0x0000000a130c7e25 */ /* 0x008fc6000f8e021d */
[----:B------:R-:W3:Y:S04]  /*0520*/  LDG.E R11, desc[UR14][R10.64] ;  /* 0x0000000e0a0b7981 */ /* 0x000ee8000c1e1900 */
[----:B------:R-:W3:Y:S01]  /*0530*/  LDG.E R28, desc[UR14][R2.64+0x10] ;  /* 0x0000100e021c7981 */ /* 0x000ee2000c1e1900 */
[----:B0-----:R-:W-:-:S03]  /*0540*/  IMAD.WIDE R6, R19, R29, UR12 ;  /* 0x0000000c13067e25 */ /* 0x001fc6000f8e021d */
[----:B------:R-:W3:Y:S04]  /*0550*/  LDG.E R4, desc[UR14][R4.64] ;  /* 0x0000000e04047981 */ /* 0x000ee8000c1e1900 */
[----:B------:R-:W3:Y:S04]  /*0560*/  LDG.E R9, desc[UR14][R2.64+0x14] ;  /* 0x0000140e02097981 */ /* 0x000ee8000c1e1900 */
[----:B------:R-:W3:Y:S04]  /*0570*/  LDG.E R12, desc[UR14][R12.64] ;  /* 0x0000000e0c0c7981 */ /* 0x000ee8000c1e1900 */
[----:B------:R-:W3:Y:S04]  /*0580*/  LDG.E R29, desc[UR14][R2.64+0x18] ;  /* 0x0000180e021d7981 */ /* 0x000ee8000c1e1900 */
[----:B------:R-:W3:Y:S04]  /*0590*/  LDG.E R5, desc[UR14][R2.64+0x1c] ;  /* 0x00001c0e02057981 */ /* 0x000ee8000c1e1900 */
[----:B------:R-:W3:Y:S01]  /*05a0*/  LDG.E R6, desc[UR14][R6.64] ;  /* 0x0000000e06067981 */ /* 0x000ee2000c1e1900 */
[----:B------:R-:W-:-:S04]  /*05b0*/  IADD3 R18, PT, PT, R18, 0x8, RZ ;  /* 0x0000000812127810 */ /* 0x000fc80007ffe0ff */
[----:B------:R-:W-:Y:S01]  /*05c0*/  ISETP.NE.AND P0, PT, R18, RZ, PT ;  /* 0x000000ff1200720c */ /* 0x000fe20003f05270 */
[----:B------:R-:W-:Y:S02]  /*05d0*/  VIADD R14, R14, 0x8 ;  /* 0x000000080e0e7836 */ /* 0x000fe40000000000 */
[----:B--2---:R-:W-:-:S04]  /*05e0*/  FFMA R20, R24, R20, R21 ;  /* 0x0000001418147223 */ /* 0x004fc80000000015 */
[----:B----4-:R-:W-:-:S04]  /*05f0*/  FFMA R23, R23, R22, R20 ;  /* 0x0000001617177223 */ /* 0x010fc80000000014 */
[----:B-----5:R-:W-:-:S04]  /*0600*/  FFMA R26, R26, R27, R23 ;  /* 0x0000001b1a1a7223 */ /* 0x020fc80000000017 */
[----:B------:R-:W-:-:S04]  /*0610*/  FFMA R25, R25, R8, R26 ;  /* 0x0000000819197223 */ /* 0x000fc8000000001a */
[----:B---3--:R-:W-:Y:S01]  /*0620*/  FFMA R28, R28, R11, R25 ;  /* 0x0000000b1c1c7223 */ /* 0x008fe20000000019 */
[----:B------:R-:W-:-:S03]  /*0630*/  MOV R8, UR16 ;  /* 0x0000001000087c02 */ /* 0x000fc60008000f00 */
[----:B------:R-:W-:Y:S01]  /*0640*/  FFMA R4, R9, R4, R28 ;  /* 0x0000000409047223 */ /* 0x000fe2000000001c */
[----:B------:R-:W-:-:S03]  /*0650*/  LEA R19, R8, R19, 0x3 ;  /* 0x0000001308137211 */ /* 0x000fc600078e18ff */
[----:B------:R-:W-:-:S04]  /*0660*/  FFMA R4, R29, R12, R4 ;  /* 0x0000000c1d047223 */ /* 0x000fc80000000004 */
[----:B------:R-:W-:Y:S01]  /*0670*/  FFMA R21, R5, R6, R4 ;  /* 0x0000000605157223 */ /* 0x000fe20000000004 */
[----:B------:R-:W-:Y:S06]  /*0680*/  @P0 BRA `(.L_x_5) ;  /* 0xfffffffc003c0947 */ /* 0x000fec000383ffff */
[----:B------:R-:W-:-:S07]  /*0690*/  LOP3.LUT R2, R17, 0x7ffffff8, RZ, 0xc0, !PT ;  /* 0x7ffffff811027812 */ /* 0x000fce00078ec0ff */
.L_x_4:
[----:B------:R-:W-:-:S04]  /*06a0*/  LOP3.LUT R3, R17, 0x7, RZ, 0xc0, !PT ;  /* 0x0000000711037812 */ /* 0x000fc800078ec0ff */
[----:B------:R-:W-:-:S13]  /*06b0*/  ISETP.NE.AND P0, PT, R3, RZ, PT ;  /* 0x000000ff0300720c */ /* 0x000fda0003f05270 */
[----:B------:R-:W-:Y:S05]  /*06c0*/  @!P0 BRA `(.L_x_3) ;  /* 0x0000000000e48947 */ /* 0x000fea0003800000 */
[----:B------:R-:W-:Y:S02]  /*06d0*/  ISETP.GE.U32.AND P0, PT, R3, 0x4, PT ;  /* 0x000000040300780c */ /* 0x000fe40003f06070 */
[----:B------:R-:W-:-:S04]  /*06e0*/  LOP3.LUT R18, R17, 0x3, RZ, 0xc0, !PT ;  /* 0x0000000311127812 */ /* 0x000fc800078ec0ff */
[----:B------:R-:W-:-:S07]  /*06f0*/  ISETP.NE.AND P1, PT, R18, RZ, PT ;  /* 0x000000ff1200720c */ /* 0x000fce0003f25270 */
[----:B------:R-:W-:Y:S06]  /*0700*/  @!P0 BRA `(.L_x_6) ;  /* 0x0000000000648947 */ /* 0x000fec0003800000 */
[----:B------:R-:W0:Y:S01]  /*0710*/  LDC.64 R12, c[0x0][0x388] ;  /* 0x0000e200ff0c7b82 */ /* 0x000e220000000a00 */
[----:B------:R-:W-:Y:S01]  /*0720*/  IMAD R7, R2, UR16, R15 ;  /* 0x0000001002077c24 */ /* 0x000fe2000f8e020f */
[----:B------:R-:W-:Y:S02]  /*0730*/  MOV R11, UR16 ;  /* 0x00000010000b7c02 */ /* 0x000fe40008000f00 */
[----:B------:R-:W-:-:S04]  /*0740*/  IADD3 R3, PT, PT, R16, R2, RZ ;  /* 0x0000000210037210 */ /* 0x000fc80007ffe0ff */
[----:B------:R-:W1:Y:S01]  /*0750*/  LDC.64 R4, c[0x0][0x380] ;  /* 0x0000e000ff047b82 */ /* 0x000e620000000a00 */
[----:B------:R-:W-:Y:S01]  /*0760*/  MOV R9, UR16 ;  /* 0x0000001000097c02 */ /* 0x000fe20008000f00 */
[----:B0-----:R-:W-:Y:S01]  /*0770*/  IMAD.WIDE R12, R7, 0x4, R12 ;  /* 0x00000004070c7825 */ /* 0x001fe200078e020c */
[----:B------:R-:W-:-:S03]  /*0780*/  MOV R7, UR16 ;  /* 0x0000001000077c02 */ /* 0x000fc60008000f00 */
[----:B------:R-:W-:Y:S02]  /*0790*/  IMAD.WIDE.U32 R10, R11, 0x4, R12 ;  /* 0x000000040b0a7825 */ /* 0x000fe400078e000c */
[----:B------:R-:W2:Y:S02]  /*07a0*/  LDG.E R12, desc[UR14][R12.64] ;  /* 0x0000000e0c0c7981 */ /* 0x000ea4000c1e1900 */
[----:B-1----:R-:W-:-:S04]  /*07b0*/  IMAD.WIDE R4, R3, 0x4, R4 ;  /* 0x0000000403047825 */ /* 0x002fc800078e0204 */
[----:B------:R-:W-:Y:S01]  /*07c0*/  IMAD.WIDE.U32 R6, R7, 0x4, R10 ;  /* 0x0000000407067825 */ /* 0x000fe200078e000a */
[----:B------:R-:W2:Y:S04]  /*07d0*/  LDG.E R14, desc[UR14][R4.64] ;  /* 0x0000000e040e7981 */ /* 0x000ea8000c1e1900 */
[----:B------:R-:W3:Y:S01]  /*07e0*/  LDG.E R10, desc[UR14][R10.64] ;  /* 0x0000000e0a0a7981 */ /* 0x000ee2000c1e1900 */
[----:B------:R-:W-:-:S03]  /*07f0*/  IMAD.WIDE.U32 R8, R9, 0x4, R6 ;  /* 0x0000000409087825 */ /* 0x000fc600078e0006 */
[----:B------:R-:W3:Y:S04]  /*0800*/  LDG.E R3, desc[UR14][R4.64+0x4] ;  /* 0x0000040e04037981 */ /* 0x000ee8000c1e1900 */
[----:B------:R-:W4:Y:S04]  /*0810*/  LDG.E R19, desc[UR14][R6.64] ;  /* 0x0000000e06137981 */ /* 0x000f28000c1e1900 */
[----:B------:R-:W4:Y:S04]  /*0820*/  LDG.E R20, desc[UR14][R4.64+0x8] ;  /* 0x0000080e04147981 */ /* 0x000f28000c1e1900 */
[----:B------:R-:W5:Y:S04]  /*0830*/  LDG.E R22, desc[UR14][R4.64+0xc] ;  /* 0x00000c0e04167981 */ /* 0x000f68000c1e1900 */
[----:B------:R-:W5:Y:S01]  /*0840*/  LDG.E R8, desc[UR14][R8.64] ;  /* 0x0000000e08087981 */ /* 0x000f62000c1e1900 */
[----:B------:R-:W-:-:S02]  /*0850*/  VIADD R2, R2, 0x4 ;  /* 0x0000000402027836 */ /* 0x000fc40000000000 */
[----:B--2---:R-:W-:-:S04]  /*0860*/  FFMA R12, R14, R12, R21 ;  /* 0x0000000c0e0c7223 */ /* 0x004fc80000000015 */
[----:B---3--:R-:W-:-:S04]  /*0870*/  FFMA R3, R3, R10, R12 ;  /* 0x0000000a03037223 */ /* 0x008fc8000000000c */
[----:B----4-:R-:W-:-:S04]  /*0880*/  FFMA R3, R20, R19, R3 ;  /* 0x0000001314037223 */ /* 0x010fc80000000003 */
[----:B-----5:R-:W-:-:S07]  /*0890*/  FFMA R21, R22, R8, R3 ;  /* 0x0000000816157223 */ /* 0x020fce0000000003 */
.L_x_6:
[----:B------:R-:W-:Y:S05]  /*08a0*/  @!P1 BRA `(.L_x_3) ;  /* 0x00000000006c9947 */ /* 0x000fea0003800000 */
[----:B------:R-:W0:Y:S01]  /*08b0*/  LDC.64 R10, c[0x0][0x388] ;  /* 0x0000e200ff0a7b82 */ /* 0x000e220000000a00 */
[----:B------:R-:W-:Y:S02]  /*08c0*/  ISETP.NE.AND P0, PT, R18, 0x1, PT ;  /* 0x000000011200780c */ /* 0x000fe40003f05270 */
[----:B------:R-:W-:-:S04]  /*08d0*/  LOP3.LUT R17, R17, 0x1, RZ, 0xc0, !PT ;  /* 0x0000000111117812 */ /* 0x000fc800078ec0ff */
[----:B------:R-:W-:Y:S01]  /*08e0*/  ISETP.NE.U32.AND P1, PT, R17, 0x1, PT ;  /* 0x000000011100780c */ /* 0x000fe20003f25070 */
[----:B------:R-:W1:Y:S01]  /*08f0*/  LDC.64 R8, c[0x0][0x380] ;  /* 0x0000e000ff087b82 */ /* 0x000e620000000a00 */
[----:B------:R-:W-:-:S05]  /*0900*/  MOV R17, UR16 ;  /* 0x0000001000117c02 */ /* 0x000fca0008000f00 */
[----:B------:R-:W-:Y:S01]  /*0910*/  @P0 IMAD R13, R2, UR16, R15 ;  /* 0x00000010020d0c24 */ /* 0x000fe2000f8e020f */
[----:B------:R-:W-:Y:S01]  /*0920*/  @P0 IADD3 R3, PT, PT, R16, R2, RZ ;  /* 0x0000000210030210 */ /* 0x000fe20007ffe0ff */
[----:B------:R-:W2:Y:S01]  /*0930*/  LDC.64 R6, c[0x0][0x380] ;  /* 0x0000e000ff067b82 */ /* 0x000ea20000000a00 */
[----:B------:R-:W-:-:S07]  /*0940*/  @P0 IADD3 R2, PT, PT, R2, 0x2, RZ ;  /* 0x0000000202020810 */ /* 0x000fce0007ffe0ff */
[----:B------:R-:W3:Y:S01]  /*0950*/  LDC.64 R4, c[0x0][0x388] ;  /* 0x0000e200ff047b82 */ /* 0x000ee20000000a00 */
[----:B0-----:R-:W-:-:S05]  /*0960*/  @P0 IMAD.WIDE R12, R13, 0x4, R10 ;  /* 0x000000040d0c0825 */ /* 0x001fca00078e020a */
[----:B------:R-:W4:Y:S01]  /*0970*/  @P0 LDG.E R14, desc[UR14][R12.64] ;  /* 0x0000000e0c0e0981 */ /* 0x000f22000c1e1900 */
[----:B-1----:R-:W-:Y:S01]  /*0980*/  @P0 IMAD.WIDE R10, R3, 0x4, R8 ;  /* 0x00000004030a0825 */ /* 0x002fe200078e0208 */
[----:B------:R-:W-:-:S03]  /*0990*/  @!P1 IADD3 R3, PT, PT, R16, R2, RZ ;  /* 0x0000000210039210 */ /* 0x000fc60007ffe0ff */
[----:B------:R-:W-:Y:S01]  /*09a0*/  @P0 IMAD.WIDE.U32 R8, R17, 0x4, R12 ;  /* 0x0000000411080825 */ /* 0x000fe200078e000c */
[----:B------:R-:W5:Y:S03]  /*09b0*/  @P0 LDG.E R19, desc[UR14][R10.64+0x4] ;  /* 0x0000040e0a130981 */ /* 0x000f66000c1e1900 */
[----:B------:R-:W-:Y:S02]  /*09c0*/  @!P1 IMAD R17, R2, UR16, R15 ;  /* 0x0000001002119c24 */ /* 0x000fe4000f8e020f */
[----:B------:R-:W4:Y:S01]  /*09d0*/  @P0 LDG.E R2, desc[UR14][R10.64] ;  /* 0x0000000e0a020981 */ /* 0x000f22000c1e1900 */
[----:B--2---:R-:W-:-:S03]  /*09e0*/  @!P1 IMAD.WIDE R6, R3, 0x4, R6 ;  /* 0x0000000403069825 */ /* 0x004fc600078e0206 */
[----:B------:R-:W5:Y:S01]  /*09f0*/  @P0 LDG.E R8, desc[UR14][R8.64] ;  /* 0x0000000e08080981 */ /* 0x000f62000c1e1900 */
[----:B---3--:R-:W-:-:S03]  /*0a00*/  @!P1 IMAD.WIDE R4, R17, 0x4, R4 ;  /* 0x0000000411049825 */ /* 0x008fc600078e0204 */
[----:B------:R-:W2:Y:S04]  /*0a10*/  @!P1 LDG.E R6, desc[UR14][R6.64] ;  /* 0x0000000e06069981 */ /* 0x000ea8000c1e1900 */
[----:B------:R-:W2:Y:S01]  /*0a20*/  @!P1 LDG.E R4, desc[UR14][R4.64] ;  /* 0x0000000e04049981 */ /* 0x000ea2000c1e1900 */
[----:B----4-:R-:W-:-:S04]  /*0a30*/  @P0 FFMA R2, R2, R14, R21 ;  /* 0x0000000e02020223 */ /* 0x010fc80000000015 */
[----:B-----5:R-:W-:-:S04]  /*0a40*/  @P0 FFMA R21, R19, R8, R2 ;  /* 0x0000000813150223 */ /* 0x020fc80000000002 */
[----:B--2---:R-:W-:-:S07]  /*0a50*/  @!P1 FFMA R21, R6, R4, R21 ;  /* 0x0000000406159223 */ /* 0x004fce0000000015 */
.L_x_3:
[----:B------:R-:W0:Y:S01]  /*0a60*/  LDC.64 R2, c[0x0][0x390] ;  /* 0x0000e400ff027b82 */ /* 0x000e220000000a00 */
[----:B------:R-:W-:-:S04]  /*0a70*/  IMAD R15, R0, UR16, R15 ;  /* 0x00000010000f7c24 */ /* 0x000fc8000f8e020f */
[----:B0-----:R-:W-:-:S05]  /*0a80*/  IMAD.WIDE R2, R15, 0x4, R2 ;  /* 0x000000040f027825 */ /* 0x001fca00078e0202 */
[----:B------:R-:W-:Y:S01]  /*0a90*/  STG.E desc[UR14][R2.64], R21 ;  /* 0x0000001502007986 */ /* 0x000fe2000c10190e */
[----:B------:R-:W-:Y:S05]  /*0aa0*/  EXIT ;  /* 0x000000000000794d */ /* 0x000fea0003800000 */
.L_x_7:
        /* <DEDUP_REMOVED lines=13> */
.L_x_9:


//--------------------- .nv.shared._Z8sgemm_v2PfS_S_iii --------------------------
	.section	.nv.shared._Z8sgemm_v2PfS_S_iii,"aw",@nobits
	.sectionflags	@""
	.align	4
.nv.shared._Z8sgemm_v2PfS_S_iii:
	.zero		9216


//--------------------- .nv.shared.reserved.0     --------------------------
	.section	.nv.shared.reserved.0,"aw",@nobits
	.weak		__nv_reservedSMEM_offset_0_alias
	.size		__nv_reservedSMEM_offset_0_alias, 0, 64
	.other		__nv_reservedSMEM_offset_0_alias,@"STO_CUDA_RESERVED_SHARED STV_DEFAULT"
__nv_reservedSMEM_offset_0_alias:
	.zero		0
	.zero		64


//--------------------- .nv.constant0._Z8sgemm_v2PfS_S_iii --------------------------
	.section	.nv.constant0._Z8sgemm_v2PfS_S_iii,"a",@progbits
	.sectionflags	@""
	.align	4
.nv.constant0._Z8sgemm_v2PfS_S_iii:
	.zero		932


//--------------------- .nv.constant0._Z8sgemm_v1PfS_S_iii --------------------------
	.section	.nv.constant0._Z8sgemm_v1PfS_S_iii,"a",@progbits
	.sectionflags	@""
	.align	4
.nv.constant0._Z8sgemm_v1PfS_S_iii:
	.zero		932


//--------------------- SYMBOLS --------------------------

	.type		.nv.reservedSmem.offset0,@object
	.size		.nv.reservedSmem.offset0,0x4
	.type		.nv.reservedSmem.cap,@object
	.size		.nv.reservedSmem.cap,0x4
